	.target	sm_90a

	.elftype	@"ET_EXEC"


//--------------------- .note.nv.tkinfo           --------------------------
	.section	.note.nv.tkinfo,"",@"SHT_NOTE"
	.sectionflags	@"SHF_NOTE_NV_TKINFO"
	.tkinfo
        /*0018*/ 	.word	0x00000002
        /*0030*/ 	.string	""
        /*0030*/ 	.string	"ptxas"
        /*0030*/ 	.string	"Cuda compilation tools, release 13.0, V13.0.88"
        /*0030*/ 	.string	"Build cuda_13.0.r13.0/compiler.36424714_0"
        /*0030*/ 	.string	"-arch sm_90a -m 64 "



//--------------------- .note.nv.cuinfo           --------------------------
	.section	.note.nv.cuinfo,"",@"SHT_NOTE"
	.sectionflags	@"SHF_NOTE_NV_CUINFO"
        /*0018*/ 	.short	0x0002
        /*001a*/ 	.short	0x005a
        /*001c*/ 	.short	0x0082
	.zero		2


//--------------------- .nv.info                  --------------------------
	.section	.nv.info,"",@"SHT_CUDA_INFO"
	.align	4


	//----- nvinfo : EIATTR_REGCOUNT
	.align		4
        /*0000*/ 	.byte	0x04, 0x2f
        /*0002*/ 	.short	(.L_15 - .L_14)
	.align		4
.L_14:
        /*0004*/ 	.word	index@(_ZN7cutlass13device_kernelINS_4gemm6kernel13GemmUniversalIN4cute5tupleIJiiiiEEENS1_10collective13CollectiveMmaINS1_34MainloopSm90TmaGmmaWarpSpecializedILi5ENS5_IJNS4_1CILi2EEENSA_ILi1EEESC_EEENS1_32KernelTmaWarpSpecializedPingpongEEENS5_IJNSA_ILi64EEENSA_ILi112EEENSA_ILi128EEEEEENS_10bfloat16_tENS5_IJlSC_lEEESK_SL_NS4_8TiledMMAINS4_8MMA_AtomIJNS4_4SM904GMMA27MMA_64x16x16_F32BF16BF16_SSILNSP_5MajorE0ELSR_0ELNSP_7ScaleInE1ELSS_1EEEEEENS4_6LayoutINS5_IJSC_SC_SC_EEENS5_IJNSA_ILi0EEESX_SX_EEEEENS5_IJNS4_10UnderscoreES10_S10_EEEEENS4_13SM90_TMA_LOADENS4_14ComposedLayoutINS4_7SwizzleILi3ELi4ELi3EEENS4_18smem_ptr_flag_bitsILi16EEENSV_INS5_IJNSA_ILi8EEESG_EEENS5_IJSG_SC_EEEEEEEvNS4_8identityENS4_23SM90_TMA_LOAD_MULTICASTES1D_vS1E_EENS_8epilogue10collective6detail29Sm90TmaWarpSpecializedAdapterINS1I_15DefaultEpilogueISK_SL_SL_NS1H_6thread17LinearCombinationISK_Li1EffLNS1M_9ScaleType4KindE0ELNS_15FloatRoundStyleE2ESK_EENS1_15EpilogueDefaultEEEEEvvEEEEvNT_6ParamsE)
        /*0008*/ 	.word	0x000000a8


	//----- nvinfo : EIATTR_FRAME_SIZE
	.align		4
.L_15:
        /*000c*/ 	.byte	0x04, 0x11
        /*000e*/ 	.short	(.L_17 - .L_16)
	.align		4
.L_16:
        /*0010*/ 	.word	index@(_ZN7cutlass13device_kernelINS_4gemm6kernel13GemmUniversalIN4cute5tupleIJiiiiEEENS1_10collective13CollectiveMmaINS1_34MainloopSm90TmaGmmaWarpSpecializedILi5ENS5_IJNS4_1CILi2EEENSA_ILi1EEESC_EEENS1_32KernelTmaWarpSpecializedPingpongEEENS5_IJNSA_ILi64EEENSA_ILi112EEENSA_ILi128EEEEEENS_10bfloat16_tENS5_IJlSC_lEEESK_SL_NS4_8TiledMMAINS4_8MMA_AtomIJNS4_4SM904GMMA27MMA_64x16x16_F32BF16BF16_SSILNSP_5MajorE0ELSR_0ELNSP_7ScaleInE1ELSS_1EEEEEENS4_6LayoutINS5_IJSC_SC_SC_EEENS5_IJNSA_ILi0EEESX_SX_EEEEENS5_IJNS4_10UnderscoreES10_S10_EEEEENS4_13SM90_TMA_LOADENS4_14ComposedLayoutINS4_7SwizzleILi3ELi4ELi3EEENS4_18smem_ptr_flag_bitsILi16EEENSV_INS5_IJNSA_ILi8EEESG_EEENS5_IJSG_SC_EEEEEEEvNS4_8identityENS4_23SM90_TMA_LOAD_MULTICASTES1D_vS1E_EENS_8epilogue10collective6detail29Sm90TmaWarpSpecializedAdapterINS1I_15DefaultEpilogueISK_SL_SL_NS1H_6thread17LinearCombinationISK_Li1EffLNS1M_9ScaleType4KindE0ELNS_15FloatRoundStyleE2ESK_EENS1_15EpilogueDefaultEEEEEvvEEEEvNT_6ParamsE)
        /*0014*/ 	.word	0x00000008


	//----- nvinfo : EIATTR_MIN_STACK_SIZE
	.align		4
.L_17:
        /*0018*/ 	.byte	0x04, 0x12
        /*001a*/ 	.short	(.L_19 - .L_18)
	.align		4
.L_18:
        /*001c*/ 	.word	index@(_ZN7cutlass13device_kernelINS_4gemm6kernel13GemmUniversalIN4cute5tupleIJiiiiEEENS1_10collective13CollectiveMmaINS1_34MainloopSm90TmaGmmaWarpSpecializedILi5ENS5_IJNS4_1CILi2EEENSA_ILi1EEESC_EEENS1_32KernelTmaWarpSpecializedPingpongEEENS5_IJNSA_ILi64EEENSA_ILi112EEENSA_ILi128EEEEEENS_10bfloat16_tENS5_IJlSC_lEEESK_SL_NS4_8TiledMMAINS4_8MMA_AtomIJNS4_4SM904GMMA27MMA_64x16x16_F32BF16BF16_SSILNSP_5MajorE0ELSR_0ELNSP_7ScaleInE1ELSS_1EEEEEENS4_6LayoutINS5_IJSC_SC_SC_EEENS5_IJNSA_ILi0EEESX_SX_EEEEENS5_IJNS4_10UnderscoreES10_S10_EEEEENS4_13SM90_TMA_LOADENS4_14ComposedLayoutINS4_7SwizzleILi3ELi4ELi3EEENS4_18smem_ptr_flag_bitsILi16EEENSV_INS5_IJNSA_ILi8EEESG_EEENS5_IJSG_SC_EEEEEEEvNS4_8identityENS4_23SM90_TMA_LOAD_MULTICASTES1D_vS1E_EENS_8epilogue10collective6detail29Sm90TmaWarpSpecializedAdapterINS1I_15DefaultEpilogueISK_SL_SL_NS1H_6thread17LinearCombinationISK_Li1EffLNS1M_9ScaleType4KindE0ELNS_15FloatRoundStyleE2ESK_EENS1_15EpilogueDefaultEEEEEvvEEEEvNT_6ParamsE)
        /*0020*/ 	.word	0x00000008
.L_19:


//--------------------- .nv.compat                --------------------------
	.section	.nv.compat,"",@"SHT_CUDA_COMPAT_INFO"
	.align	4
        /*0000*/ 	.byte	0x02, 0x09, 0x01, 0x00, 0x02, 0x02, 0x04, 0x00, 0x02, 0x05, 0x05, 0x00, 0x03, 0x07, 0x01, 0x01
        /*0010*/ 	.byte	0x02, 0x03, 0x01, 0x00, 0x02, 0x06, 0x01, 0x00, 0x04, 0x0b, 0x08, 0x00, 0x00, 0x00, 0x00, 0x00
        /*0020*/ 	.byte	0x00, 0x00, 0x00, 0x00


//--------------------- .nv.info._ZN7cutlass13device_kernelINS_4gemm6kernel13GemmUniversalIN4cute5tupleIJiiiiEEENS1_10collective13CollectiveMmaINS1_34MainloopSm90TmaGmmaWarpSpecializedILi5ENS5_IJNS4_1CILi2EEENSA_ILi1EEESC_EEENS1_32KernelTmaWarpSpecializedPingpongEEENS5_IJNSA_ILi64EEENSA_ILi112EEENSA_ILi128EEEEEENS_10bfloat16_tENS5_IJlSC_lEEESK_SL_NS4_8TiledMMAINS4_8MMA_AtomIJNS4_4SM904GMMA27MMA_64x16x16_F32BF16BF16_SSILNSP_5MajorE0ELSR_0ELNSP_7ScaleInE1ELSS_1EEEEEENS4_6LayoutINS5_IJSC_SC_SC_EEENS5_IJNSA_ILi0EEESX_SX_EEEEENS5_IJNS4_10UnderscoreES10_S10_EEEEENS4_13SM90_TMA_LOADENS4_14ComposedLayoutINS4_7SwizzleILi3ELi4ELi3EEENS4_18smem_ptr_flag_bitsILi16EEENSV_INS5_IJNSA_ILi8EEESG_EEENS5_IJSG_SC_EEEEEEEvNS4_8identityENS4_23SM90_TMA_LOAD_MULTICASTES1D_vS1E_EENS_8epilogue10collective6detail29Sm90TmaWarpSpecializedAdapterINS1I_15DefaultEpilogueISK_SL_SL_NS1H_6thread17LinearCombinationISK_Li1EffLNS1M_9ScaleType4KindE0ELNS_15FloatRoundStyleE2ESK_EENS1_15EpilogueDefaultEEEEEvvEEEEvNT_6ParamsE --------------------------
	.section	.nv.info._ZN7cutlass13device_kernelINS_4gemm6kernel13GemmUniversalIN4cute5tupleIJiiiiEEENS1_10collective13CollectiveMmaINS1_34MainloopSm90TmaGmmaWarpSpecializedILi5ENS5_IJNS4_1CILi2EEENSA_ILi1EEESC_EEENS1_32KernelTmaWarpSpecializedPingpongEEENS5_IJNSA_ILi64EEENSA_ILi112EEENSA_ILi128EEEEEENS_10bfloat16_tENS5_IJlSC_lEEESK_SL_NS4_8TiledMMAINS4_8MMA_AtomIJNS4_4SM904GMMA27MMA_64x16x16_F32BF16BF16_SSILNSP_5MajorE0ELSR_0ELNSP_7ScaleInE1ELSS_1EEEEEENS4_6LayoutINS5_IJSC_SC_SC_EEENS5_IJNSA_ILi0EEESX_SX_EEEEENS5_IJNS4_10UnderscoreES10_S10_EEEEENS4_13SM90_TMA_LOADENS4_14ComposedLayoutINS4_7SwizzleILi3ELi4ELi3EEENS4_18smem_ptr_flag_bitsILi16EEENSV_INS5_IJNSA_ILi8EEESG_EEENS5_IJSG_SC_EEEEEEEvNS4_8identityENS4_23SM90_TMA_LOAD_MULTICASTES1D_vS1E_EENS_8epilogue10collective6detail29Sm90TmaWarpSpecializedAdapterINS1I_15DefaultEpilogueISK_SL_SL_NS1H_6thread17LinearCombinationISK_Li1EffLNS1M_9ScaleType4KindE0ELNS_15FloatRoundStyleE2ESK_EENS1_15EpilogueDefaultEEEEEvvEEEEvNT_6ParamsE,"",@"SHT_CUDA_INFO"
	.sectionflags	@""
	.align	4


	//----- nvinfo : EIATTR_CUDA_API_VERSION
	.align		4
        /*0000*/ 	.byte	0x04, 0x37
        /*0002*/ 	.short	(.L_21 - .L_20)
.L_20:
        /*0004*/ 	.word	0x00000082


	//----- nvinfo : EIATTR_KPARAM_INFO
	.align		4
.L_21:
        /*0008*/ 	.byte	0x04, 0x17
        /*000a*/ 	.short	(.L_23 - .L_22)
.L_22:
        /*000c*/ 	.word	0x00000000
        /*0010*/ 	.short	0x0000
        /*0012*/ 	.short	0x0070
        /*0014*/ 	.byte	0x00, 0xf0, 0x01, 0x10


	//----- nvinfo : EIATTR_SPARSE_MMA_MASK
	.align		4
.L_23:
        /*0018*/ 	.byte	0x03, 0x50
        /*001a*/ 	.short	0x0000


	//----- nvinfo : EIATTR_MAXREG_COUNT
	.align		4
        /*001c*/ 	.byte	0x03, 0x1b
        /*001e*/ 	.short	0x00a8


	//----- nvinfo : EIATTR_NUM_BARRIERS
	.align		4
        /*0020*/ 	.byte	0x02, 0x4c
        /*0022*/ 	.byte	0x01
	.zero		1


	//----- nvinfo : EIATTR_EXTERNS
	.align		4
        /*0024*/ 	.byte	0x04, 0x0f
        /*0026*/ 	.short	(.L_25 - .L_24)


	//   ....[0]....
	.align		4
.L_24:
        /*0028*/ 	.word	index@(__assertfail)


	//----- nvinfo : EIATTR_ANNOTATIONS
	.align		4
.L_25:
        /*002c*/ 	.byte	0x04, 0x55
        /*002e*/ 	.short	(.L_27 - .L_26)


	//   ....[0]....
.L_26:
        /*0030*/ 	.word	0x00000001
        /*0034*/ 	.byte	0xd0, 0x0d, 0x00, 0x00, 0x01, 0x00, 0x00, 0x00, 0x70, 0x14, 0x00, 0x00, 0x01, 0x00, 0x00, 0x00
        /*0044*/ 	.byte	0x50, 0x83, 0x00, 0x00, 0x01, 0x00, 0x00, 0x00, 0x10, 0x90, 0x00, 0x00


	//----- nvinfo : EIATTR_MERCURY_ISA_VERSION
	.align		4
.L_27:
        /*0050*/ 	.byte	0x03, 0x5f
        /*0052*/ 	.short	0x0101


	//----- nvinfo : EIATTR_INT_WARP_WIDE_INSTR_OFFSETS
	.align		4
        /*0054*/ 	.byte	0x04, 0x31
        /*0056*/ 	.short	(.L_29 - .L_28)


	//   ....[0]....
.L_28:
        /*0058*/ 	.word	0x00000520


	//   ....[1]....
        /*005c*/ 	.word	0x00000560


	//   ....[2]....
        /*0060*/ 	.word	0x000005c0


	//   ....[3]....
        /*0064*/ 	.word	0x000005f0


	//   ....[4]....
        /*0068*/ 	.word	0x00000700


	//   ....[5]....
        /*006c*/ 	.word	0x00000780


	//   ....[6]....
        /*0070*/ 	.word	0x00000790


	//   ....[7]....
        /*0074*/ 	.word	0x000007f0


	//   ....[8]....
        /*0078*/ 	.word	0x00004890


	//----- nvinfo : EIATTR_COOP_GROUP_MASK_REGIDS
	.align		4
.L_29:
        /*007c*/ 	.byte	0x04, 0x29
        /*007e*/ 	.short	(.L_31 - .L_30)


	//   ....[0]....
.L_30:
        /*0080*/ 	.word	0xffffffff


	//   ....[1]....
        /*0084*/ 	.word	0xffffffff


	//   ....[2]....
        /*0088*/ 	.word	0xffffffff


	//   ....[3]....
        /*008c*/ 	.word	0xffffffff


	//   ....[4]....
        /*0090*/ 	.word	0xffffffff


	//   ....[5]....
        /*0094*/ 	.word	0xffffffff


	//   ....[6]....
        /*0098*/ 	.word	0xffffffff


	//----- nvinfo : EIATTR_COOP_GROUP_INSTR_OFFSETS
	.align		4
.L_31:
        /*009c*/ 	.byte	0x04, 0x28
        /*009e*/ 	.short	(.L_33 - .L_32)


	//   ....[0]....
.L_32:
        /*00a0*/ 	.word	0x00000070


	//   ....[1]....
        /*00a4*/ 	.word	0x00000080


	//   ....[2]....
        /*00a8*/ 	.word	0x00000140


	//   ....[3]....
        /*00ac*/ 	.word	0x000002f0


	//   ....[4]....
        /*00b0*/ 	.word	0x00000330


	//   ....[5]....
        /*00b4*/ 	.word	0x000003c0


	//   ....[6]....
        /*00b8*/ 	.word	0x00000980


	//----- nvinfo : EIATTR_REG_RECONFIG
	.align		4
.L_33:
        /*00bc*/ 	.byte	0x01, 0x54
	.zero		2


	//----- nvinfo : EIATTR_SYSCALL_OFFSETS
	.align		4
        /*00c0*/ 	.byte	0x04, 0x46
        /*00c2*/ 	.short	(.L_35 - .L_34)


	//   ....[0]....
.L_34:
        /*00c4*/ 	.word	0x00001940


	//----- nvinfo : EIATTR_MBARRIER_INSTR_OFFSETS
	.align		4
.L_35:
        /*00c8*/ 	.byte	0x04, 0x39
        /*00ca*/ 	.short	(.L_37 - .L_36)


	//   ....[0]....
.L_36:
        /*00cc*/ 	.word	0x00000240
        /*00d0*/ 	.word	0x000000ff
        /*00d4*/ 	.word	0x00000000
        /*00d8*/ 	.short	0x0100
        /*00da*/ 	.byte	0x08
	.zero		1


	//   ....[1]....
        /*00dc*/ 	.word	0x00000250
        /*00e0*/ 	.word	0x000000ff
        /*00e4*/ 	.word	0x00000028
        /*00e8*/ 	.short	0x0100
        /*00ea*/ 	.byte	0x08
	.zero		1


	//   ....[2]....
        /*00ec*/ 	.word	0x00000260
        /*00f0*/ 	.word	0x000000ff
        /*00f4*/ 	.word	0x00000008
        /*00f8*/ 	.short	0x0100
        /*00fa*/ 	.byte	0x08
	.zero		1


	//   ....[3]....
        /*00fc*/ 	.word	0x00000270
        /*0100*/ 	.word	0x000000ff
        /*0104*/ 	.word	0x00000030
        /*0108*/ 	.short	0x0100
        /*010a*/ 	.byte	0x08
	.zero		1


	//   ....[4]....
        /*010c*/ 	.word	0x00000280
        /*0110*/ 	.word	0x000000ff
        /*0114*/ 	.word	0x00000010
        /*0118*/ 	.short	0x0100
        /*011a*/ 	.byte	0x08
	.zero		1


	//   ....[5]....
        /*011c*/ 	.word	0x00000290
        /*0120*/ 	.word	0x000000ff
        /*0124*/ 	.word	0x00000038
        /*0128*/ 	.short	0x0100
        /*012a*/ 	.byte	0x08
	.zero		1


	//   ....[6]....
        /*012c*/ 	.word	0x000002a0
        /*0130*/ 	.word	0x000000ff
        /*0134*/ 	.word	0x00000018
        /*0138*/ 	.short	0x0100
        /*013a*/ 	.byte	0x08
	.zero		1


	//   ....[7]....
        /*013c*/ 	.word	0x000002b0
        /*0140*/ 	.word	0x000000ff
        /*0144*/ 	.word	0x00000040
        /*0148*/ 	.short	0x0100
        /*014a*/ 	.byte	0x08
	.zero		1


	//   ....[8]....
        /*014c*/ 	.word	0x000002c0
        /*0150*/ 	.word	0x000000ff
        /*0154*/ 	.word	0x00000020
        /*0158*/ 	.short	0x0100
        /*015a*/ 	.byte	0x08
	.zero		1


	//   ....[9]....
        /*015c*/ 	.word	0x000002d0
        /*0160*/ 	.word	0x000000ff
        /*0164*/ 	.word	0x00000048
        /*0168*/ 	.short	0x0100
        /*016a*/ 	.byte	0x08
	.zero		1


	//   ....[10]....
        /*016c*/ 	.word	0x00000820
        /*0170*/ 	.word	0x000000ff
        /*0174*/ 	.word	0x00000080
        /*0178*/ 	.short	0x0100
        /*017a*/ 	.byte	0x08
	.zero		1


	//   ....[11]....
        /*017c*/ 	.word	0x000008c0
        /*0180*/ 	.word	0x000000ff
        /*0184*/ 	.word	0x00000088
        /*0188*/ 	.short	0x0100
        /*018a*/ 	.byte	0x08
	.zero		1


	//   ....[12]....
        /*018c*/ 	.word	0x00000900
        /*0190*/ 	.word	0x000000ff
        /*0194*/ 	.word	0x00000060
        /*0198*/ 	.short	0x0100
        /*019a*/ 	.byte	0x09
	.zero		1


	//   ....[13]....
        /*019c*/ 	.word	0x00000910
        /*01a0*/ 	.word	0x000000ff
        /*01a4*/ 	.word	0x00000068
        /*01a8*/ 	.short	0x0100
        /*01aa*/ 	.byte	0x09
	.zero		1


	//   ....[14]....
        /*01ac*/ 	.word	0x00000920
        /*01b0*/ 	.word	0x000000ff
        /*01b4*/ 	.word	0x00000070
        /*01b8*/ 	.short	0x0100
        /*01ba*/ 	.byte	0x09
	.zero		1


	//   ....[15]....
        /*01bc*/ 	.word	0x00000930
        /*01c0*/ 	.word	0x000000ff
        /*01c4*/ 	.word	0x00000078
        /*01c8*/ 	.short	0x0100
        /*01ca*/ 	.byte	0x09
	.zero		1


	//   ....[16]....
        /*01cc*/ 	.word	0x00001800
        /*01d0*/ 	.word	0x000000ff
        /*01d4*/ 	.word	0xfffffff8
        /*01d8*/ 	.short	0x010a
        /*01da*/ 	.byte	0x2b
	.zero		1


	//   ....[17]....
        /*01dc*/ 	.word	0x000019c0
        /*01e0*/ 	.word	0x00000003
        /*01e4*/ 	.word	0x00000000
        /*01e8*/ 	.short	0x010a
        /*01ea*/ 	.byte	0x3f
	.zero		1


	//   ....[18]....
        /*01ec*/ 	.word	0x00001a00
        /*01f0*/ 	.word	0x00000003
        /*01f4*/ 	.word	0x00000000
        /*01f8*/ 	.short	0x010a
        /*01fa*/ 	.byte	0x3f
	.zero		1


	//   ....[19]....
        /*01fc*/ 	.word	0x000030c0
        /*0200*/ 	.word	0x000000ff
        /*0204*/ 	.word	0x00000000
        /*0208*/ 	.short	0x010a
        /*020a*/ 	.byte	0x04
	.zero		1


	//   ....[20]....
        /*020c*/ 	.word	0x00003100
        /*0210*/ 	.word	0x000000ff
        /*0214*/ 	.word	0x00000000
        /*0218*/ 	.short	0x010a
        /*021a*/ 	.byte	0x04
	.zero		1


	//   ....[21]....
        /*021c*/ 	.word	0x00004720
        /*0220*/ 	.word	0x00000005
        /*0224*/ 	.word	0x00000000
        /*0228*/ 	.short	0x0101
        /*022a*/ 	.byte	0x3f
	.zero		1


	//   ....[22]....
        /*022c*/ 	.word	0x00004830
        /*0230*/ 	.word	0x00000003
        /*0234*/ 	.word	0x00000000
        /*0238*/ 	.short	0x0101
        /*023a*/ 	.byte	0x29
	.zero		1


	//   ....[23]....
        /*023c*/ 	.word	0x00004930
        /*0240*/ 	.word	0x00000003
        /*0244*/ 	.word	0x00000000
        /*0248*/ 	.short	0x0101
        /*024a*/ 	.byte	0x3f
	.zero		1


	//   ....[24]....
        /*024c*/ 	.word	0x000049b0
        /*0250*/ 	.word	0x000000ff
        /*0254*/ 	.word	0x00000008
        /*0258*/ 	.short	0x010a
        /*025a*/ 	.byte	0x2b
	.zero		1


	//   ....[25]....
        /*025c*/ 	.word	0x00008390
        /*0260*/ 	.word	0x00000000
        /*0264*/ 	.word	0x00000000
        /*0268*/ 	.short	0x0101
        /*026a*/ 	.byte	0x29
	.zero		1


	//   ....[26]....
        /*026c*/ 	.word	0x00008c90
        /*0270*/ 	.word	0x0000000c
        /*0274*/ 	.word	0x00000028
        /*0278*/ 	.short	0x010a
        /*027a*/ 	.byte	0x3f
	.zero		1


	//   ....[27]....
        /*027c*/ 	.word	0x00009140
        /*0280*/ 	.word	0x00000006
        /*0284*/ 	.word	0x00000088
        /*0288*/ 	.short	0x0101
        /*028a*/ 	.byte	0x3f
	.zero		1


	//   ....[28]....
        /*028c*/ 	.word	0x00009860
        /*0290*/ 	.word	0x00000007
        /*0294*/ 	.word	0x00000000
        /*0298*/ 	.short	0x010a
        /*029a*/ 	.byte	0x3f
	.zero		1


	//   ....[29]....
        /*029c*/ 	.word	0x000098e0
        /*02a0*/ 	.word	0x00000006
        /*02a4*/ 	.word	0x00000000
        /*02a8*/ 	.short	0x010a
        /*02aa*/ 	.byte	0x3f
	.zero		1


	//   ....[30]....
        /*02ac*/ 	.word	0x00009970
        /*02b0*/ 	.word	0x00000007
        /*02b4*/ 	.word	0x00000000
        /*02b8*/ 	.short	0x010a
        /*02ba*/ 	.byte	0x3f
	.zero		1


	//   ....[31]....
        /*02bc*/ 	.word	0x00009a00
        /*02c0*/ 	.word	0x00000006
        /*02c4*/ 	.word	0x00000000
        /*02c8*/ 	.short	0x010a
        /*02ca*/ 	.byte	0x3f
	.zero		1


	//   ....[32]....
        /*02cc*/ 	.word	0x00009a90
        /*02d0*/ 	.word	0x00000005
        /*02d4*/ 	.word	0x00000000
        /*02d8*/ 	.short	0x010a
        /*02da*/ 	.byte	0x3f
	.zero		1


	//   ....[33]....
        /*02dc*/ 	.word	0x00009b00
        /*02e0*/ 	.word	0x00000003
        /*02e4*/ 	.word	0xfffffff8
        /*02e8*/ 	.short	0x010a
        /*02ea*/ 	.byte	0x3f
	.zero		1


	//   ....[34]....
        /*02ec*/ 	.word	0x00009b50
        /*02f0*/ 	.word	0x00000003
        /*02f4*/ 	.word	0x00000000
        /*02f8*/ 	.short	0x010a
        /*02fa*/ 	.byte	0x3f
	.zero		1


	//   ....[35]....
        /*02fc*/ 	.word	0x00009bb0
        /*0300*/ 	.word	0x00000005
        /*0304*/ 	.word	0x00000000
        /*0308*/ 	.short	0x010a
        /*030a*/ 	.byte	0x3f
	.zero		1


	//   ....[36]....
        /*030c*/ 	.word	0x00009c10
        /*0310*/ 	.word	0x00000003
        /*0314*/ 	.word	0x00000008
        /*0318*/ 	.short	0x010a
        /*031a*/ 	.byte	0x3f
	.zero		1


	//   ....[37]....
        /*031c*/ 	.word	0x00009ce0
        /*0320*/ 	.word	0x0000000c
        /*0324*/ 	.word	0x00000028
        /*0328*/ 	.short	0x010a
        /*032a*/ 	.byte	0x3f
	.zero		1


	//   ....[38]....
        /*032c*/ 	.word	0x00009db0
        /*0330*/ 	.word	0x00000007
        /*0334*/ 	.word	0x00000000
        /*0338*/ 	.short	0x010a
        /*033a*/ 	.byte	0x3f
	.zero		1


	//   ....[39]....
        /*033c*/ 	.word	0x00009e00
        /*0340*/ 	.word	0x00000006
        /*0344*/ 	.word	0x00000000
        /*0348*/ 	.short	0x010a
        /*034a*/ 	.byte	0x3f
	.zero		1


	//   ....[40]....
        /*034c*/ 	.word	0x00009e50
        /*0350*/ 	.word	0x00000007
        /*0354*/ 	.word	0x00000000
        /*0358*/ 	.short	0x010a
        /*035a*/ 	.byte	0x3f
	.zero		1


	//   ....[41]....
        /*035c*/ 	.word	0x00009ea0
        /*0360*/ 	.word	0x00000006
        /*0364*/ 	.word	0x00000000
        /*0368*/ 	.short	0x010a
        /*036a*/ 	.byte	0x3f
	.zero		1


	//----- nvinfo : EIATTR_NUM_MBARRIERS
	.align		4
.L_37:
        /*036c*/ 	.byte	0x03, 0x38
        /*036e*/ 	.short	0x0010


	//----- nvinfo : EIATTR_EXIT_INSTR_OFFSETS
	.align		4
        /*0370*/ 	.byte	0x04, 0x1c
        /*0372*/ 	.short	(.L_39 - .L_38)


	//   ....[0]....
.L_38:
        /*0374*/ 	.word	0x00001400


	//   ....[1]....
        /*0378*/ 	.word	0x00001460


	//   ....[2]....
        /*037c*/ 	.word	0x00008990


	//   ....[3]....
        /*0380*/ 	.word	0x000089c0


	//   ....[4]....
        /*0384*/ 	.word	0x00009ae0


	//----- nvinfo : EIATTR_MAX_THREADS
	.align		4
.L_39:
        /*0388*/ 	.byte	0x04, 0x05
        /*038a*/ 	.short	(.L_41 - .L_40)
.L_40:
        /*038c*/ 	.word	0x00000180
        /*0390*/ 	.word	0x00000001
        /*0394*/ 	.word	0x00000001


	//----- nvinfo : EIATTR_CRS_STACK_SIZE
	.align		4
.L_41:
        /*0398*/ 	.byte	0x04, 0x1e
        /*039a*/ 	.short	(.L_43 - .L_42)
.L_42:
        /*039c*/ 	.word	0x00000000


	//----- nvinfo : EIATTR_CBANK_PARAM_SIZE
	.align		4
.L_43:
        /*03a0*/ 	.byte	0x03, 0x19
        /*03a2*/ 	.short	0x0470


	//----- nvinfo : EIATTR_PARAM_CBANK
	.align		4
        /*03a4*/ 	.byte	0x04, 0x0a
        /*03a6*/ 	.short	(.L_45 - .L_44)
	.align		4
.L_44:
        /*03a8*/ 	.word	index@(.nv.constant0._ZN7cutlass13device_kernelINS_4gemm6kernel13GemmUniversalIN4cute5tupleIJiiiiEEENS1_10collective13CollectiveMmaINS1_34MainloopSm90TmaGmmaWarpSpecializedILi5ENS5_IJNS4_1CILi2EEENSA_ILi1EEESC_EEENS1_32KernelTmaWarpSpecializedPingpongEEENS5_IJNSA_ILi64EEENSA_ILi112EEENSA_ILi128EEEEEENS_10bfloat16_tENS5_IJlSC_lEEESK_SL_NS4_8TiledMMAINS4_8MMA_AtomIJNS4_4SM904GMMA27MMA_64x16x16_F32BF16BF16_SSILNSP_5MajorE0ELSR_0ELNSP_7ScaleInE1ELSS_1EEEEEENS4_6LayoutINS5_IJSC_SC_SC_EEENS5_IJNSA_ILi0EEESX_SX_EEEEENS5_IJNS4_10UnderscoreES10_S10_EEEEENS4_13SM90_TMA_LOADENS4_14ComposedLayoutINS4_7SwizzleILi3ELi4ELi3EEENS4_18smem_ptr_flag_bitsILi16EEENSV_INS5_IJNSA_ILi8EEESG_EEENS5_IJSG_SC_EEEEEEEvNS4_8identityENS4_23SM90_TMA_LOAD_MULTICASTES1D_vS1E_EENS_8epilogue10collective6detail29Sm90TmaWarpSpecializedAdapterINS1I_15DefaultEpilogueISK_SL_SL_NS1H_6thread17LinearCombinationISK_Li1EffLNS1M_9ScaleType4KindE0ELNS_15FloatRoundStyleE2ESK_EENS1_15EpilogueDefaultEEEEEvvEEEEvNT_6ParamsE)
        /*03ac*/ 	.short	0x0210
        /*03ae*/ 	.short	0x0470


	//----- nvinfo : EIATTR_SW_WAR
	.align		4
.L_45:
        /*03b0*/ 	.byte	0x04, 0x36
        /*03b2*/ 	.short	(.L_47 - .L_46)
.L_46:
        /*03b4*/ 	.word	0x00000008
.L_47:


//--------------------- .nv.callgraph             --------------------------
	.section	.nv.callgraph,"",@"SHT_CUDA_CALLGRAPH"
	.align	4
	.sectionentsize	8
	.align		4
        /*0000*/ 	.word	0x00000000
	.align		4
        /*0004*/ 	.word	0xffffffff
	.align		4
        /*0008*/ 	.word	index@(_ZN7cutlass13device_kernelINS_4gemm6kernel13GemmUniversalIN4cute5tupleIJiiiiEEENS1_10collective13CollectiveMmaINS1_34MainloopSm90TmaGmmaWarpSpecializedILi5ENS5_IJNS4_1CILi2EEENSA_ILi1EEESC_EEENS1_32KernelTmaWarpSpecializedPingpongEEENS5_IJNSA_ILi64EEENSA_ILi112EEENSA_ILi128EEEEEENS_10bfloat16_tENS5_IJlSC_lEEESK_SL_NS4_8TiledMMAINS4_8MMA_AtomIJNS4_4SM904GMMA27MMA_64x16x16_F32BF16BF16_SSILNSP_5MajorE0ELSR_0ELNSP_7ScaleInE1ELSS_1EEEEEENS4_6LayoutINS5_IJSC_SC_SC_EEENS5_IJNSA_ILi0EEESX_SX_EEEEENS5_IJNS4_10UnderscoreES10_S10_EEEEENS4_13SM90_TMA_LOADENS4_14ComposedLayoutINS4_7SwizzleILi3ELi4ELi3EEENS4_18smem_ptr_flag_bitsILi16EEENSV_INS5_IJNSA_ILi8EEESG_EEENS5_IJSG_SC_EEEEEEEvNS4_8identityENS4_23SM90_TMA_LOAD_MULTICASTES1D_vS1E_EENS_8epilogue10collective6detail29Sm90TmaWarpSpecializedAdapterINS1I_15DefaultEpilogueISK_SL_SL_NS1H_6thread17LinearCombinationISK_Li1EffLNS1M_9ScaleType4KindE0ELNS_15FloatRoundStyleE2ESK_EENS1_15EpilogueDefaultEEEEEvvEEEEvNT_6ParamsE)
	.align		4
        /*000c*/ 	.word	index@(__assertfail)
	.align		4
        /*0010*/ 	.word	0x00000000
	.align		4
        /*0014*/ 	.word	0xfffffffe
	.align		4
        /*0018*/ 	.word	0x00000000
	.align		4
        /*001c*/ 	.word	0xfffffffd
	.align		4
        /*0020*/ 	.word	0x00000000
	.align		4
        /*0024*/ 	.word	0xfffffffc


//--------------------- .nv.constant4             --------------------------
	.section	.nv.constant4,"a",@progbits
	.align	8
	.align		8
.nv.constant4:
        /*0000*/ 	.dword	__assertfail
	.align		8
        /*0008*/ 	.dword	__unnamed_1
	.align		8
        /*0010*/ 	.dword	_ZN39_INTERNAL_b821d261_4_k_cu_dc42f475_37254cuda3std3__45__cpo5beginE
	.align		8
        /*0018*/ 	.dword	_ZN39_INTERNAL_b821d261_4_k_cu_dc42f475_37254cuda3std3__45__cpo3endE
	.align		8
        /*0020*/ 	.dword	_ZN39_INTERNAL_b821d261_4_k_cu_dc42f475_37254cuda3std3__45__cpo6cbeginE
	.align		8
        /*0028*/ 	.dword	_ZN39_INTERNAL_b821d261_4_k_cu_dc42f475_37254cuda3std3__45__cpo4cendE
	.align		8
        /*0030*/ 	.dword	_ZN39_INTERNAL_b821d261_4_k_cu_dc42f475_37254cuda3std3__441_GLOBAL__N__b821d261_4_k_cu_dc42f475_37256ignoreE
	.align		8
        /*0038*/ 	.dword	_ZN39_INTERNAL_b821d261_4_k_cu_dc42f475_37254cuda3std3__419piecewise_constructE
	.align		8
        /*0040*/ 	.dword	_ZN39_INTERNAL_b821d261_4_k_cu_dc42f475_37254cuda3std3__48in_placeE
	.align		8
        /*0048*/ 	.dword	_ZN39_INTERNAL_b821d261_4_k_cu_dc42f475_37254cuda3std6ranges3__45__cpo4swapE
	.align		8
        /*0050*/ 	.dword	_ZN39_INTERNAL_b821d261_4_k_cu_dc42f475_37254cuda3std6ranges3__45__cpo9iter_moveE
	.align		8
        /*0058*/ 	.dword	_ZN39_INTERNAL_b821d261_4_k_cu_dc42f475_37254cute7productE
	.align		8
        /*0060*/ 	.dword	_ZN39_INTERNAL_b821d261_4_k_cu_dc42f475_37254cute1_E
	.align		8
        /*0068*/ 	.dword	$str$22
	.align		8
        /*0070*/ 	.dword	$str$23


//--------------------- .text._ZN7cutlass13device_kernelINS_4gemm6kernel13GemmUniversalIN4cute5tupleIJiiiiEEENS1_10collective13CollectiveMmaINS1_34MainloopSm90TmaGmmaWarpSpecializedILi5ENS5_IJNS4_1CILi2EEENSA_ILi1EEESC_EEENS1_32KernelTmaWarpSpecializedPingpongEEENS5_IJNSA_ILi64EEENSA_ILi112EEENSA_ILi128EEEEEENS_10bfloat16_tENS5_IJlSC_lEEESK_SL_NS4_8TiledMMAINS4_8MMA_AtomIJNS4_4SM904GMMA27MMA_64x16x16_F32BF16BF16_SSILNSP_5MajorE0ELSR_0ELNSP_7ScaleInE1ELSS_1EEEEEENS4_6LayoutINS5_IJSC_SC_SC_EEENS5_IJNSA_ILi0EEESX_SX_EEEEENS5_IJNS4_10UnderscoreES10_S10_EEEEENS4_13SM90_TMA_LOADENS4_14ComposedLayoutINS4_7SwizzleILi3ELi4ELi3EEENS4_18smem_ptr_flag_bitsILi16EEENSV_INS5_IJNSA_ILi8EEESG_EEENS5_IJSG_SC_EEEEEEEvNS4_8identityENS4_23SM90_TMA_LOAD_MULTICASTES1D_vS1E_EENS_8epilogue10collective6detail29Sm90TmaWarpSpecializedAdapterINS1I_15DefaultEpilogueISK_SL_SL_NS1H_6thread17LinearCombinationISK_Li1EffLNS1M_9ScaleType4KindE0ELNS_15FloatRoundStyleE2ESK_EENS1_15EpilogueDefaultEEEEEvvEEEEvNT_6ParamsE --------------------------
	.section	.text._ZN7cutlass13device_kernelINS_4gemm6kernel13GemmUniversalIN4cute5tupleIJiiiiEEENS1_10collective13CollectiveMmaINS1_34MainloopSm90TmaGmmaWarpSpecializedILi5ENS5_IJNS4_1CILi2EEENSA_ILi1EEESC_EEENS1_32KernelTmaWarpSpecializedPingpongEEENS5_IJNSA_ILi64EEENSA_ILi112EEENSA_ILi128EEEEEENS_10bfloat16_tENS5_IJlSC_lEEESK_SL_NS4_8TiledMMAINS4_8MMA_AtomIJNS4_4SM904GMMA27MMA_64x16x16_F32BF16BF16_SSILNSP_5MajorE0ELSR_0ELNSP_7ScaleInE1ELSS_1EEEEEENS4_6LayoutINS5_IJSC_SC_SC_EEENS5_IJNSA_ILi0EEESX_SX_EEEEENS5_IJNS4_10UnderscoreES10_S10_EEEEENS4_13SM90_TMA_LOADENS4_14ComposedLayoutINS4_7SwizzleILi3ELi4ELi3EEENS4_18smem_ptr_flag_bitsILi16EEENSV_INS5_IJNSA_ILi8EEESG_EEENS5_IJSG_SC_EEEEEEEvNS4_8identityENS4_23SM90_TMA_LOAD_MULTICASTES1D_vS1E_EENS_8epilogue10collective6detail29Sm90TmaWarpSpecializedAdapterINS1I_15DefaultEpilogueISK_SL_SL_NS1H_6thread17LinearCombinationISK_Li1EffLNS1M_9ScaleType4KindE0ELNS_15FloatRoundStyleE2ESK_EENS1_15EpilogueDefaultEEEEEvvEEEEvNT_6ParamsE,"ax",@progbits
	.align	128
.text._ZN7cutlass13device_kernelINS_4gemm6kernel13GemmUniversalIN4cute5tupleIJiiiiEEENS1_10collective13CollectiveMmaINS1_34MainloopSm90TmaGmmaWarpSpecializedILi5ENS5_IJNS4_1CILi2EEENSA_ILi1EEESC_EEENS1_32KernelTmaWarpSpecializedPingpongEEENS5_IJNSA_ILi64EEENSA_ILi112EEENSA_ILi128EEEEEENS_10bfloat16_tENS5_IJlSC_lEEESK_SL_NS4_8TiledMMAINS4_8MMA_AtomIJNS4_4SM904GMMA27MMA_64x16x16_F32BF16BF16_SSILNSP_5MajorE0ELSR_0ELNSP_7ScaleInE1ELSS_1EEEEEENS4_6LayoutINS5_IJSC_SC_SC_EEENS5_IJNSA_ILi0EEESX_SX_EEEEENS5_IJNS4_10UnderscoreES10_S10_EEEEENS4_13SM90_TMA_LOADENS4_14ComposedLayoutINS4_7SwizzleILi3ELi4ELi3EEENS4_18smem_ptr_flag_bitsILi16EEENSV_INS5_IJNSA_ILi8EEESG_EEENS5_IJSG_SC_EEEEEEEvNS4_8identityENS4_23SM90_TMA_LOAD_MULTICASTES1D_vS1E_EENS_8epilogue10collective6detail29Sm90TmaWarpSpecializedAdapterINS1I_15DefaultEpilogueISK_SL_SL_NS1H_6thread17LinearCombinationISK_Li1EffLNS1M_9ScaleType4KindE0ELNS_15FloatRoundStyleE2ESK_EENS1_15EpilogueDefaultEEEEEvvEEEEvNT_6ParamsE:
        .type           _ZN7cutlass13device_kernelINS_4gemm6kernel13GemmUniversalIN4cute5tupleIJiiiiEEENS1_10collective13CollectiveMmaINS1_34MainloopSm90TmaGmmaWarpSpecializedILi5ENS5_IJNS4_1CILi2EEENSA_ILi1EEESC_EEENS1_32KernelTmaWarpSpecializedPingpongEEENS5_IJNSA_ILi64EEENSA_ILi112EEENSA_ILi128EEEEEENS_10bfloat16_tENS5_IJlSC_lEEESK_SL_NS4_8TiledMMAINS4_8MMA_AtomIJNS4_4SM904GMMA27MMA_64x16x16_F32BF16BF16_SSILNSP_5MajorE0ELSR_0ELNSP_7ScaleInE1ELSS_1EEEEEENS4_6LayoutINS5_IJSC_SC_SC_EEENS5_IJNSA_ILi0EEESX_SX_EEEEENS5_IJNS4_10UnderscoreES10_S10_EEEEENS4_13SM90_TMA_LOADENS4_14ComposedLayoutINS4_7SwizzleILi3ELi4ELi3EEENS4_18smem_ptr_flag_bitsILi16EEENSV_INS5_IJNSA_ILi8EEESG_EEENS5_IJSG_SC_EEEEEEEvNS4_8identityENS4_23SM90_TMA_LOAD_MULTICASTES1D_vS1E_EENS_8epilogue10collective6detail29Sm90TmaWarpSpecializedAdapterINS1I_15DefaultEpilogueISK_SL_SL_NS1H_6thread17LinearCombinationISK_Li1EffLNS1M_9ScaleType4KindE0ELNS_15FloatRoundStyleE2ESK_EENS1_15EpilogueDefaultEEEEEvvEEEEvNT_6ParamsE,@function
        .size           _ZN7cutlass13device_kernelINS_4gemm6kernel13GemmUniversalIN4cute5tupleIJiiiiEEENS1_10collective13CollectiveMmaINS1_34MainloopSm90TmaGmmaWarpSpecializedILi5ENS5_IJNS4_1CILi2EEENSA_ILi1EEESC_EEENS1_32KernelTmaWarpSpecializedPingpongEEENS5_IJNSA_ILi64EEENSA_ILi112EEENSA_ILi128EEEEEENS_10bfloat16_tENS5_IJlSC_lEEESK_SL_NS4_8TiledMMAINS4_8MMA_AtomIJNS4_4SM904GMMA27MMA_64x16x16_F32BF16BF16_SSILNSP_5MajorE0ELSR_0ELNSP_7ScaleInE1ELSS_1EEEEEENS4_6LayoutINS5_IJSC_SC_SC_EEENS5_IJNSA_ILi0EEESX_SX_EEEEENS5_IJNS4_10UnderscoreES10_S10_EEEEENS4_13SM90_TMA_LOADENS4_14ComposedLayoutINS4_7SwizzleILi3ELi4ELi3EEENS4_18smem_ptr_flag_bitsILi16EEENSV_INS5_IJNSA_ILi8EEESG_EEENS5_IJSG_SC_EEEEEEEvNS4_8identityENS4_23SM90_TMA_LOAD_MULTICASTES1D_vS1E_EENS_8epilogue10collective6detail29Sm90TmaWarpSpecializedAdapterINS1I_15DefaultEpilogueISK_SL_SL_NS1H_6thread17LinearCombinationISK_Li1EffLNS1M_9ScaleType4KindE0ELNS_15FloatRoundStyleE2ESK_EENS1_15EpilogueDefaultEEEEEvvEEEEvNT_6ParamsE,(.L_x_187 - _ZN7cutlass13device_kernelINS_4gemm6kernel13GemmUniversalIN4cute5tupleIJiiiiEEENS1_10collective13CollectiveMmaINS1_34MainloopSm90TmaGmmaWarpSpecializedILi5ENS5_IJNS4_1CILi2EEENSA_ILi1EEESC_EEENS1_32KernelTmaWarpSpecializedPingpongEEENS5_IJNSA_ILi64EEENSA_ILi112EEENSA_ILi128EEEEEENS_10bfloat16_tENS5_IJlSC_lEEESK_SL_NS4_8TiledMMAINS4_8MMA_AtomIJNS4_4SM904GMMA27MMA_64x16x16_F32BF16BF16_SSILNSP_5MajorE0ELSR_0ELNSP_7ScaleInE1ELSS_1EEEEEENS4_6LayoutINS5_IJSC_SC_SC_EEENS5_IJNSA_ILi0EEESX_SX_EEEEENS5_IJNS4_10UnderscoreES10_S10_EEEEENS4_13SM90_TMA_LOADENS4_14ComposedLayoutINS4_7SwizzleILi3ELi4ELi3EEENS4_18smem_ptr_flag_bitsILi16EEENSV_INS5_IJNSA_ILi8EEESG_EEENS5_IJSG_SC_EEEEEEEvNS4_8identityENS4_23SM90_TMA_LOAD_MULTICASTES1D_vS1E_EENS_8epilogue10collective6detail29Sm90TmaWarpSpecializedAdapterINS1I_15DefaultEpilogueISK_SL_SL_NS1H_6thread17LinearCombinationISK_Li1EffLNS1M_9ScaleType4KindE0ELNS_15FloatRoundStyleE2ESK_EENS1_15EpilogueDefaultEEEEEvvEEEEvNT_6ParamsE)
        .other          _ZN7cutlass13device_kernelINS_4gemm6kernel13GemmUniversalIN4cute5tupleIJiiiiEEENS1_10collective13CollectiveMmaINS1_34MainloopSm90TmaGmmaWarpSpecializedILi5ENS5_IJNS4_1CILi2EEENSA_ILi1EEESC_EEENS1_32KernelTmaWarpSpecializedPingpongEEENS5_IJNSA_ILi64EEENSA_ILi112EEENSA_ILi128EEEEEENS_10bfloat16_tENS5_IJlSC_lEEESK_SL_NS4_8TiledMMAINS4_8MMA_AtomIJNS4_4SM904GMMA27MMA_64x16x16_F32BF16BF16_SSILNSP_5MajorE0ELSR_0ELNSP_7ScaleInE1ELSS_1EEEEEENS4_6LayoutINS5_IJSC_SC_SC_EEENS5_IJNSA_ILi0EEESX_SX_EEEEENS5_IJNS4_10UnderscoreES10_S10_EEEEENS4_13SM90_TMA_LOADENS4_14ComposedLayoutINS4_7SwizzleILi3ELi4ELi3EEENS4_18smem_ptr_flag_bitsILi16EEENSV_INS5_IJNSA_ILi8EEESG_EEENS5_IJSG_SC_EEEEEEEvNS4_8identityENS4_23SM90_TMA_LOAD_MULTICASTES1D_vS1E_EENS_8epilogue10collective6detail29Sm90TmaWarpSpecializedAdapterINS1I_15DefaultEpilogueISK_SL_SL_NS1H_6thread17LinearCombinationISK_Li1EffLNS1M_9ScaleType4KindE0ELNS_15FloatRoundStyleE2ESK_EENS1_15EpilogueDefaultEEEEEvvEEEEvNT_6ParamsE,@"STO_CUDA_ENTRY STV_DEFAULT"
_ZN7cutlass13device_kernelINS_4gemm6kernel13GemmUniversalIN4cute5tupleIJiiiiEEENS1_10collective13CollectiveMmaINS1_34MainloopSm90TmaGmmaWarpSpecializedILi5ENS5_IJNS4_1CILi2EEENSA_ILi1EEESC_EEENS1_32KernelTmaWarpSpecializedPingpongEEENS5_IJNSA_ILi64EEENSA_ILi112EEENSA_ILi128EEEEEENS_10bfloat16_tENS5_IJlSC_lEEESK_SL_NS4_8TiledMMAINS4_8MMA_AtomIJNS4_4SM904GMMA27MMA_64x16x16_F32BF16BF16_SSILNSP_5MajorE0ELSR_0ELNSP_7ScaleInE1ELSS_1EEEEEENS4_6LayoutINS5_IJSC_SC_SC_EEENS5_IJNSA_ILi0EEESX_SX_EEEEENS5_IJNS4_10UnderscoreES10_S10_EEEEENS4_13SM90_TMA_LOADENS4_14ComposedLayoutINS4_7SwizzleILi3ELi4ELi3EEENS4_18smem_ptr_flag_bitsILi16EEENSV_INS5_IJNSA_ILi8EEESG_EEENS5_IJSG_SC_EEEEEEEvNS4_8identityENS4_23SM90_TMA_LOAD_MULTICASTES1D_vS1E_EENS_8epilogue10collective6detail29Sm90TmaWarpSpecializedAdapterINS1I_15DefaultEpilogueISK_SL_SL_NS1H_6thread17LinearCombinationISK_Li1EffLNS1M_9ScaleType4KindE0ELNS_15FloatRoundStyleE2ESK_EENS1_15EpilogueDefaultEEEEEvvEEEEvNT_6ParamsE:
[----:B------:R-:W0:Y:S02]  /*0000*/  LDC R1, c[0x0][0x28] ;  /* 0x00000a00ff017b82 */ /* 0x000e240000000800 */
[----:B0-----:R-:W-:Y:S01]  /*0010*/  VIADD R1, R1, 0xfffffff8 ;  /* 0xfffffff801017836 */ /* 0x001fe20000000000 */
[----:B------:R-:W0:Y:S01]  /*0020*/  S2R R5, SR_TID.X ;  /* 0x0000000000057919 */ /* 0x000e220000002100 */
[----:B------:R-:W-:Y:S01]  /*0030*/  ELECT P0, URZ, PT ;  /* 0x00000000003f782f */ /* 0x000fe20003800000 */
[----:B------:R-:W-:Y:S01]  /*0040*/  BSSY B0, `(.L_x_0) ;  /* 0x000000f000007945 */ /* 0x000fe20003800000 */
[--C-:B0-----:R-:W-:Y:S02]  /*0050*/  SHF.R.U32.HI R0, RZ, 0x5, R5.reuse ;  /* 0x00000005ff007819 */ /* 0x101fe40000011605 */
[----:B------:R-:W-:-:S03]  /*0060*/  SHF.R.U32.HI R7, RZ, 0x7, R5 ;  /* 0x00000007ff077819 */ /* 0x000fc60000011605 */
[----:B------:R-:W0:Y:S04]  /*0070*/  SHFL.IDX PT, R2, R0, RZ, 0x1f ;  /* 0x00001fff00027589 */ /* 0x000e2800000e0000 */
[----:B------:R1:W2:Y:S01]  /*0080*/  SHFL.IDX PT, R10, R7, RZ, 0x1f ;  /* 0x00001fff070a7589 */ /* 0x0002a200000e0000 */
[----:B0-----:R-:W-:-:S13]  /*0090*/  ISETP.NE.OR P0, PT, R2, RZ, !P0 ;  /* 0x000000ff0200720c */ /* 0x001fda0004705670 */
[----:B-12---:R-:W-:Y:S05]  /*00a0*/  @P0 BRA `(.L_x_1) ;  /* 0x0000000000200947 */ /* 0x006fea0003800000 */
[----:B------:R-:W-:Y:S02]  /*00b0*/  ULDC.64 UR4, c[0x0][0x198] ;  /* 0x0000660000047ab9 */ /* 0x000fe40000000a00 */
[----:B------:R-:W-:Y:S02]  /*00c0*/  UIADD3 UR6, UP0, UR4, 0xf0, URZ ;  /* 0x000000f004067890 */ /* 0x000fe4000ff1e03f */
[----:B------:R-:W-:Y:S02]  /*00d0*/  UIADD3 UR4, UP1, UR4, 0x1f0, URZ ;  /* 0x000001f004047890 */ /* 0x000fe4000ff3e03f */
[----:B------:R-:W-:Y:S02]  /*00e0*/  UIADD3.X UR7, URZ, UR5, URZ, UP0, !UPT ;  /* 0x000000053f077290 */ /* 0x000fe400087fe43f */
[----:B------:R-:W-:-:S07]  /*00f0*/  UIADD3.X UR5, URZ, UR5, URZ, UP1, !UPT ;  /* 0x000000053f057290 */ /* 0x000fce0008ffe43f */
[----:B------:R0:W-:Y:S02]  /*0100*/  UTMACCTL.PF [UR6] ;  /* 0x00000000060079b9 */ /* 0x0001e40008040000 */
[----:B------:R0:W-:Y:S02]  /*0110*/  UTMACCTL.PF [UR4] ;  /* 0x00000000040079b9 */ /* 0x0001e40008040000 */
[----:B0-----:R-:W-:Y:S01]  /*0120*/  NOP ;  /* 0x0000000000007918 */ /* 0x001fe20000000000 */
.L_x_1:
[----:B------:R-:W-:Y:S05]  /*0130*/  BSYNC B0 ;  /* 0x0000000000007941 */ /* 0x000fea0003800000 */
.L_x_0:
[----:B------:R-:W0:Y:S02]  /*0140*/  SHFL.IDX PT, R8, R0, RZ, 0x1f ;  /* 0x00001fff00087589 */ /* 0x000e2400000e0000 */
[----:B0-----:R-:W-:-:S13]  /*0150*/  ISETP.NE.AND P0, PT, R8, RZ, PT ;  /* 0x000000ff0800720c */ /* 0x001fda0003f05270 */
[----:B------:R-:W-:Y:S05]  /*0160*/  @P0 BRA `(.L_x_2) ;  /* 0x0000000000600947 */ /* 0x000fea0003800000 */
[----:B------:R-:W0:Y:S01]  /*0170*/  S2UR UR8, SR_CgaCtaId ;  /* 0x00000000000879c3 */ /* 0x000e220000008800 */
[----:B------:R-:W-:Y:S01]  /*0180*/  UMOV UR4, 0x400 ;  /* 0x0000040000047882 */ /* 0x000fe20000000000 */
[----:B------:R-:W-:Y:S01]  /*0190*/  UMOV UR5, 0x1 ;  /* 0x0000000100057882 */ /* 0x000fe20000000000 */
[----:B------:R-:W-:Y:S01]  /*01a0*/  UMOV UR6, 0x2 ;  /* 0x0000000200067882 */ /* 0x000fe20000000000 */
[----:B------:R-:W-:Y:S01]  /*01b0*/  ELECT P0, URZ, PT ;  /* 0x00000000003f782f */ /* 0x000fe20003800000 */
[----:B------:R-:W-:-:S04]  /*01c0*/  UIADD3 UR6, -UR6, 0x100000, URZ ;  /* 0x0010000006067890 */ /* 0x000fc8000fffe13f */
[----:B------:R-:W-:Y:S02]  /*01d0*/  USHF.L.U32 UR7, UR6, 0xb, URZ ;  /* 0x0000000b06077899 */ /* 0x000fe4000800063f */
[----:B------:R-:W-:Y:S02]  /*01e0*/  USHF.L.U32 UR6, UR6, 0x1, URZ ;  /* 0x0000000106067899 */ /* 0x000fe4000800063f */
[----:B0-----:R-:W-:Y:S02]  /*01f0*/  ULEA UR8, UR8, UR4, 0x18 ;  /* 0x0000000408087291 */ /* 0x001fe4000f8ec03f */
[----:B------:R-:W-:-:S04]  /*0200*/  UIADD3 UR4, -UR5, 0x100000, URZ ;  /* 0x0010000005047890 */ /* 0x000fc8000fffe13f */
[----:B------:R-:W-:Y:S02]  /*0210*/  USHF.L.U32 UR5, UR4, 0xb, URZ ;  /* 0x0000000b04057899 */ /* 0x000fe4000800063f */
[----:B------:R-:W-:Y:S01]  /*0220*/  USHF.L.U32 UR4, UR4, 0x1, URZ ;  /* 0x0000000104047899 */ /* 0x000fe2000800063f */
[----:B------:R-:W0:Y:S11]  /*0230*/  FENCE.VIEW.ASYNC.S ;  /* 0x00000000000073c6 */ /* 0x000e360000000000 */
[----:B0-----:R0:W1:Y:S01]  /*0240*/  SYNCS.EXCH.64 URZ, [UR8], UR4 ;  /* 0x00000004083f75b2 */ /* 0x0010620008000100 */
[----:B------:R0:W2:Y:S01]  /*0250*/  SYNCS.EXCH.64 URZ, [UR8+0x28], UR6 ;  /* 0x00002806083f75b2 */ /* 0x0000a20008000100 */
[----:B------:R0:W3:Y:S01]  /*0260*/  SYNCS.EXCH.64 URZ, [UR8+0x8], UR4 ;  /* 0x00000804083f75b2 */ /* 0x0000e20008000100 */
[----:B------:R0:W4:Y:S01]  /*0270*/  SYNCS.EXCH.64 URZ, [UR8+0x30], UR6 ;  /* 0x00003006083f75b2 */ /* 0x0001220008000100 */
[----:B------:R0:W0:Y:S01]  /*0280*/  SYNCS.EXCH.64 URZ, [UR8+0x10], UR4 ;  /* 0x00001004083f75b2 */ /* 0x0000220008000100 */
[----:B------:R0:W0:Y:S01]  /*0290*/  SYNCS.EXCH.64 URZ, [UR8+0x38], UR6 ;  /* 0x00003806083f75b2 */ /* 0x0000220008000100 */
[----:B------:R0:W0:Y:S01]  /*02a0*/  SYNCS.EXCH.64 URZ, [UR8+0x18], UR4 ;  /* 0x00001804083f75b2 */ /* 0x0000220008000100 */
[----:B------:R0:W0:Y:S01]  /*02b0*/  SYNCS.EXCH.64 URZ, [UR8+0x40], UR6 ;  /* 0x00004006083f75b2 */ /* 0x0000220008000100 */
[----:B------:R0:W0:Y:S01]  /*02c0*/  SYNCS.EXCH.64 URZ, [UR8+0x20], UR4 ;  /* 0x00002004083f75b2 */ /* 0x0000220008000100 */
[----:B------:R0:W0:Y:S01]  /*02d0*/  SYNCS.EXCH.64 URZ, [UR8+0x48], UR6 ;  /* 0x00004806083f75b2 */ /* 0x0000220008000100 */
[----:B------:R-:W-:Y:S01]  /*02e0*/  NOP ;  /* 0x0000000000007918 */ /* 0x000fe20000000000 */
.L_x_2:
[----:B------:R-:W5:Y:S01]  /*02f0*/  SHFL.IDX PT, R9, R0, RZ, 0x1f ;  /* 0x00001fff00097589 */ /* 0x000f6200000e0000 */
[----:B------:R-:W-:Y:S01]  /*0300*/  SHF.R.S32.HI R4, RZ, 0x1f, R5 ;  /* 0x0000001fff047819 */ /* 0x000fe20000011405 */
[----:B------:R-:W1:Y:S01]  /*0310*/  S2UR UR12, SR_CTAID.X ;  /* 0x00000000000c79c3 */ /* 0x000e620000002500 */
[----:B------:R-:W-:Y:S01]  /*0320*/  ELECT P0, URZ, PT ;  /* 0x00000000003f782f */ /* 0x000fe20003800000 */
[----:B------:R1:W2:Y:S01]  /*0330*/  SHFL.IDX PT, R11, R0, RZ, 0x1f ;  /* 0x00001fff000b7589 */ /* 0x0002a200000e0000 */
[----:B------:R-:W-:Y:S02]  /*0340*/  LEA.HI R4, R4, R5, RZ, 0x7 ;  /* 0x0000000504047211 */ /* 0x000fe400078f38ff */
[----:B------:R-:W-:Y:S02]  /*0350*/  ELECT P1, URZ, PT ;  /* 0x00000000003f782f */ /* 0x000fe40003820000 */
[----:B------:R-:W-:Y:S01]  /*0360*/  SHF.R.S32.HI R13, RZ, 0x1f, R8 ;  /* 0x0000001fff0d7819 */ /* 0x000fe20000011408 */
[----:B------:R-:W3:Y:S01]  /*0370*/  S2R R6, SR_CTAID.Y ;  /* 0x0000000000067919 */ /* 0x000ee20000002600 */
[----:B------:R-:W-:Y:S01]  /*0380*/  LOP3.LUT R4, R4, 0xffffff80, RZ, 0xc0, !PT ;  /* 0xffffff8004047812 */ /* 0x000fe200078ec0ff */
[----:B------:R-:W4:Y:S01]  /*0390*/  LDC R14, c[0x0][0x140] ;  /* 0x00005000ff0e7b82 */ /* 0x000f220000000800 */
[----:B0-----:R-:W-:Y:S01]  /*03a0*/  ULDC UR4, c[0x0][0x150] ;  /* 0x0000540000047ab9 */ /* 0x001fe20000000800 */
[----:B------:R-:W-:Y:S01]  /*03b0*/  LEA.HI R13, R13, R8, RZ, 0x2 ;  /* 0x000000080d0d7211 */ /* 0x000fe200078f10ff */
[----:B------:R-:W0:Y:S01]  /*03c0*/  SHFL.IDX PT, R16, R7, RZ, 0x1f ;  /* 0x00001fff07107589 */ /* 0x000e2200000e0000 */
[----:B------:R-:W-:Y:S01]  /*03d0*/  IMAD.IADD R4, R5, 0x1, -R4 ;  /* 0x0000000105047824 */ /* 0x000fe200078e0a04 */
[----:B------:R-:W-:Y:S01]  /*03e0*/  UMOV UR11, 0x80 ;  /* 0x00000080000b7882 */ /* 0x000fe20000000000 */
[----:B------:R-:W-:Y:S01]  /*03f0*/  LOP3.LUT R13, R13, 0x3ffffffc, RZ, 0xc0, !PT ;  /* 0x3ffffffc0d0d7812 */ /* 0x000fe200078ec0ff */
[----:B------:R-:W-:Y:S01]  /*0400*/  NOP ;  /* 0x0000000000007918 */ /* 0x000fe20000000000 */
[----:B------:R-:W0:Y:S01]  /*0410*/  LDC R15, c[0x0][0x144] ;  /* 0x00005100ff0f7b82 */ /* 0x000e220000000800 */
[----:B------:R-:W-:Y:S01]  /*0420*/  SHF.R.S32.HI R3, RZ, 0x1f, R4 ;  /* 0x0000001fff037819 */ /* 0x000fe20000011404 */
[----:B------:R-:W-:Y:S01]  /*0430*/  NOP ;  /* 0x0000000000007918 */ /* 0x000fe20000000000 */
[----:B------:R-:W-:Y:S01]  /*0440*/  IMAD.IADD R8, R8, 0x1, -R13 ;  /* 0x0000000108087824 */ /* 0x000fe200078e0a0d */
[C---:B------:R-:W-:Y:S01]  /*0450*/  ISETP.NE.AND P4, PT, R10.reuse, RZ, PT ;  /* 0x000000ff0a00720c */ /* 0x040fe20003f85270 */
[----:B------:R-:W-:Y:S01]  /*0460*/  VIADD R33, R10, 0xffffffff ;  /* 0xffffffff0a217836 */ /* 0x000fe20000000000 */
[----:B-----5:R-:W-:Y:S01]  /*0470*/  ISETP.NE.OR P0, PT, R9, RZ, !P0 ;  /* 0x000000ff0900720c */ /* 0x020fe20004705670 */
[----:B------:R-:W-:Y:S01]  /*0480*/  IMAD.MOV.U32 R81, RZ, RZ, 0x1 ;  /* 0x00000001ff517424 */ /* 0x000fe200078e00ff */
[----:B------:R-:W-:Y:S01]  /*0490*/  LEA.HI R9, R3, R4, RZ, 0x3 ;  /* 0x0000000403097211 */ /* 0x000fe200078f18ff */
[----:B------:R-:W5:Y:S01]  /*04a0*/  LDC R21, c[0x0][0x148] ;  /* 0x00005200ff157b82 */ /* 0x000f620000000800 */
[----:B-1----:R-:W-:-:S02]  /*04b0*/  I2FP.F32.U32 R12, UR12 ;  /* 0x0000000c000c7c45 */ /* 0x002fc40008201000 */
[--C-:B------:R-:W-:Y:S02]  /*04c0*/  SHF.R.S32.HI R0, RZ, 0x3, R9.reuse ;  /* 0x00000003ff007819 */ /* 0x100fe40000011409 */
[----:B------:R-:W-:Y:S01]  /*04d0*/  SHF.R.S32.HI R9, RZ, 0x1f, R9 ;  /* 0x0000001fff097819 */ /* 0x000fe20000011409 */
[----:B------:R-:W-:Y:S01]  /*04e0*/  FMUL R12, R12, UR4 ;  /* 0x000000040c0c7c20 */ /* 0x000fe20008400000 */
[----:B--2---:R-:W-:Y:S01]  /*04f0*/  ISETP.NE.OR P1, PT, R11, RZ, !P1 ;  /* 0x000000ff0b00720c */ /* 0x004fe20004f25670 */
[----:B------:R-:W-:Y:S01]  /*0500*/  ULDC UR4, c[0x0][0x154] ;  /* 0x0000550000047ab9 */ /* 0x000fe20000000800 */
[----:B------:R-:W-:Y:S01]  /*0510*/  LEA.HI R11, R9, R0, RZ, 0x2 ;  /* 0x00000000090b7211 */ /* 0x000fe200078f10ff */
[----:B------:R-:W-:Y:S01]  /*0520*/  VOTEU.ALL UP1, P0 ;  /* 0x00000000003f7886 */ /* 0x000fe20000020000 */
[----:B------:R-:W-:Y:S01]  /*0530*/  SHF.R.S32.HI R9, RZ, 0x1f, R2 ;  /* 0x0000001fff097819 */ /* 0x000fe20000011402 */
[----:B------:R-:W1:Y:S01]  /*0540*/  F2I.U32.TRUNC.NTZ R12, R12 ;  /* 0x0000000c000c7305 */ /* 0x000e62000020f000 */
[----:B------:R-:W-:Y:S01]  /*0550*/  LOP3.LUT R11, R11, 0xfffffffc, RZ, 0xc0, !PT ;  /* 0xfffffffc0b0b7812 */ /* 0x000fe200078ec0ff */
[----:B------:R-:W-:Y:S01]  /*0560*/  VOTEU.ALL UP0, P0 ;  /* 0x00000000003f7886 */ /* 0x000fe20000000000 */
[----:B------:R-:W-:Y:S01]  /*0570*/  LEA.HI R9, R9, R2, RZ, 0x2 ;  /* 0x0000000209097211 */ /* 0x000fe200078f10ff */
[----:B------:R-:W2:Y:S01]  /*0580*/  @!UP1 S2UR UR7, SR_CgaCtaId ;  /* 0x00000000000799c3 */ /* 0x000ea20000008800 */
[----:B----4-:R-:W-:Y:S01]  /*0590*/  ISETP.EQ.U32.AND P2, PT, R14, 0x1, PT ;  /* 0x000000010e00780c */ /* 0x010fe20003f42070 */
[----:B------:R-:W-:Y:S01]  /*05a0*/  IMAD.IADD R11, R0, 0x1, -R11 ;  /* 0x00000001000b7824 */ /* 0x000fe200078e0a0b */
[----:B------:R-:W-:Y:S01]  /*05b0*/  LOP3.LUT R9, R9, 0xfffffffc, RZ, 0xc0, !PT ;  /* 0xfffffffc09097812 */ /* 0x000fe200078ec0ff */
[----:B------:R-:W-:Y:S01]  /*05c0*/  VOTEU.ALL UP2, P1 ;  /* 0x00000000003f7886 */ /* 0x000fe20000840000 */
[----:B------:R-:W-:Y:S01]  /*05d0*/  @!UP1 UMOV UR6, 0x400 ;  /* 0x0000040000069882 */ /* 0x000fe20000000000 */
[----:B------:R-:W-:Y:S01]  /*05e0*/  IMAD R8, R8, 0x4, R11 ;  /* 0x0000000408087824 */ /* 0x000fe200078e020b */
[----:B------:R-:W-:Y:S01]  /*05f0*/  VOTEU.ALL UP3, P1 ;  /* 0x00000000003f7886 */ /* 0x000fe20000860000 */
[----:B------:R-:W-:Y:S01]  /*0600*/  IMAD.IADD R14, R2, 0x1, -R9 ;  /* 0x00000001020e7824 */ /* 0x000fe200078e0a09 */
[----:B---3--:R-:W-:Y:S01]  /*0610*/  I2FP.F32.U32 R2, R6 ;  /* 0x0000000600027245 */ /* 0x008fe20000201000 */
[----:B------:R-:W3:Y:S01]  /*0620*/  @!UP2 S2UR UR10, SR_CgaCtaId ;  /* 0x00000000000aa9c3 */ /* 0x000ee20000008800 */
[----:B------:R-:W-:Y:S01]  /*0630*/  LEA.HI R0, R8, R8, RZ, 0x1 ;  /* 0x0000000808007211 */ /* 0x000fe200078f08ff */
[----:B-1----:R-:W-:Y:S01]  /*0640*/  IMAD.MOV R12, RZ, RZ, -R12 ;  /* 0x000000ffff0c7224 */ /* 0x002fe200078e0a0c */
[----:B------:R-:W-:Y:S01]  /*0650*/  @!UP2 UMOV UR9, 0x400 ;  /* 0x000004000009a882 */ /* 0x000fe20000000000 */
[----:B------:R-:W-:Y:S01]  /*0660*/  FMUL R2, R2, UR4 ;  /* 0x0000000402027c20 */ /* 0x000fe20008400000 */
[----:B------:R-:W-:Y:S01]  /*0670*/  LOP3.LUT R11, R0, 0xfffffffe, RZ, 0xc0, !PT ;  /* 0xfffffffe000b7812 */ /* 0x000fe200078ec0ff */
[----:B0-----:R-:W-:Y:S01]  /*0680*/  IMAD R20, R15, R12, UR12 ;  /* 0x0000000c0f147e24 */ /* 0x001fe2000f8e020c */
[----:B------:R-:W-:Y:S01]  /*0690*/  UMOV UR4, 0x20 ;  /* 0x0000002000047882 */ /* 0x000fe20000000000 */
[----:B------:R-:W-:Y:S01]  /*06a0*/  IMAD.SHL.U32 R9, R8, 0x4, RZ ;  /* 0x0000000408097824 */ /* 0x000fe200078e00ff */
[----:B------:R-:W-:-:S04]  /*06b0*/  @!UP1 UIADD3 UR4, -UR4, 0x100000, URZ ;  /* 0x0010000004049890 */ /* 0x000fc8000fffe13f */
[----:B------:R-:W-:Y:S02]  /*06c0*/  @!UP1 USHF.L.U32 UR5, UR4, 0xb, URZ ;  /* 0x0000000b04059899 */ /* 0x000fe4000800063f */
[----:B------:R-:W-:Y:S01]  /*06d0*/  @!UP1 USHF.L.U32 UR4, UR4, 0x1, URZ ;  /* 0x0000000104049899 */ /* 0x000fe2000800063f */
[C---:B------:R-:W-:Y:S01]  /*06e0*/  IMAD.IADD R11, R8.reuse, 0x1, -R11 ;  /* 0x00000001080b7824 */ /* 0x040fe200078e0a0b */
[----:B------:R-:W0:Y:S01]  /*06f0*/  F2I.U32.TRUNC.NTZ R2, R2 ;  /* 0x0000000200027305 */ /* 0x000e22000020f000 */
[----:B------:R-:W-:Y:S01]  /*0700*/  VOTEU.ALL UP4, P1 ;  /* 0x00000000003f7886 */ /* 0x000fe20000880000 */
[----:B------:R-:W-:Y:S01]  /*0710*/  LOP3.LUT R80, R8, 0xc, R9, 0x78, !PT ;  /* 0x0000000c08507812 */ /* 0x000fe200078e7809 */
[----:B--2---:R-:W-:Y:S01]  /*0720*/  @!UP1 ULEA UR8, UR7, UR6, 0x18 ;  /* 0x0000000607089291 */ /* 0x004fe2000f8ec03f */
[----:B------:R-:W-:Y:S01]  /*0730*/  ISETP.NE.AND P3, PT, R11, R20, PT ;  /* 0x000000140b00720c */ /* 0x000fe20003f65270 */
[----:B------:R-:W-:-:S04]  /*0740*/  @!UP2 UIADD3 UR6, -UR11, 0x100000, URZ ;  /* 0x001000000b06a890 */ /* 0x000fc8000fffe13f */
[----:B------:R-:W-:Y:S02]  /*0750*/  @!UP2 USHF.L.U32 UR7, UR6, 0xb, URZ ;  /* 0x0000000b0607a899 */ /* 0x000fe4000800063f */
[----:B------:R-:W-:Y:S01]  /*0760*/  @!UP2 USHF.L.U32 UR6, UR6, 0x1, URZ ;  /* 0x000000010606a899 */ /* 0x000fe2000800063f */
[----:B------:R-:W-:Y:S01]  /*0770*/  ISETP.GE.U32.AND P6, PT, R33, 0x2, PT ;  /* 0x000000022100780c */ /* 0x000fe20003fc6070 */
[----:B------:R-:W-:Y:S01]  /*0780*/  VOTEU.ALL UP5, P1 ;  /* 0x00000000003f7886 */ /* 0x000fe200008a0000 */
[----:B------:R-:W-:Y:S01]  /*0790*/  VOTEU.ALL UP1, P0 ;  /* 0x00000000003f7886 */ /* 0x000fe20000020000 */
[----:B------:R-:W-:Y:S02]  /*07a0*/  LOP3.LUT P0, RZ, R4, 0x7, RZ, 0xc0, !PT ;  /* 0x0000000704ff7812 */ /* 0x000fe4000780c0ff */
[----:B------:R-:W-:Y:S01]  /*07b0*/  R2UR UR43, R16 ;  /* 0x00000000102b72ca */ /* 0x000fe200000e0000 */
[----:B---3--:R-:W-:Y:S01]  /*07c0*/  @!UP2 ULEA UR9, UR10, UR9, 0x18 ;  /* 0x000000090a09a291 */ /* 0x008fe2000f8ec03f */
[C---:B------:R-:W-:Y:S01]  /*07d0*/  ISETP.LT.U32.AND P0, PT, R80.reuse, 0x2, !P0 ;  /* 0x000000025000780c */ /* 0x040fe20004701070 */
[----:B0-----:R-:W-:Y:S01]  /*07e0*/  IMAD.MOV R24, RZ, RZ, -R2 ;  /* 0x000000ffff187224 */ /* 0x001fe200078e0a02 */
[----:B------:R-:W-:Y:S01]  /*07f0*/  VOTEU.ALL UP2, P1 ;  /* 0x00000000003f7886 */ /* 0x000fe20000840000 */
[----:B------:R-:W-:Y:S01]  /*0800*/  @P3 LEA.HI R0, R80, R80, RZ, 0x1 ;  /* 0x0000005050003211 */ /* 0x000fe200078f08ff */
[----:B------:R-:W0:Y:S02]  /*0810*/  FENCE.VIEW.ASYNC.S ;  /* 0x00000000000073c6 */ /* 0x000e240000000000 */
[----:B0-----:R0:W1:Y:S01]  /*0820*/  @!UP0 SYNCS.EXCH.64 URZ, [UR8+0x80], UR4 ;  /* 0x00008004083f85b2 */ /* 0x0010620008000100 */
[----:B------:R-:W-:Y:S01]  /*0830*/  ISETP.NE.AND P1, PT, R14, 0x3, PT ;  /* 0x000000030e00780c */ /* 0x000fe20003f25270 */
[----:B-----5:R-:W-:Y:S01]  /*0840*/  IMAD R9, R21, R24, R6 ;  /* 0x0000001815097224 */ /* 0x020fe200078e0206 */
[----:B------:R-:W-:-:S02]  /*0850*/  @P3 SHF.R.S32.HI R0, RZ, 0x1, R0 ;  /* 0x00000001ff003819 */ /* 0x000fc40000011400 */
[----:B------:R-:W-:Y:S02]  /*0860*/  ISETP.EQ.OR P1, PT, R14, RZ, !P1 ;  /* 0x000000ff0e00720c */ /* 0x000fe40004f22670 */
[----:B------:R-:W-:Y:S02]  /*0870*/  @P3 ISETP.NE.AND P5, PT, R0, R9, PT ;  /* 0x000000090000320c */ /* 0x000fe40003fa5270 */
[----:B------:R-:W-:Y:S02]  /*0880*/  ISETP.EQ.AND P1, PT, R10, RZ, P1 ;  /* 0x000000ff0a00720c */ /* 0x000fe40000f22270 */
[----:B------:R-:W-:Y:S02]  /*0890*/  SEL R0, RZ, 0x1, !P0 ;  /* 0x00000001ff007807 */ /* 0x000fe40004000000 */
[----:B------:R-:W-:Y:S02]  /*08a0*/  @P3 SEL R81, RZ, 0x1, P5 ;  /* 0x00000001ff513807 */ /* 0x000fe40002800000 */
[----:B------:R-:W-:Y:S01]  /*08b0*/  SEL R23, RZ, 0x1, !P1 ;  /* 0x00000001ff177807 */ /* 0x000fe20004800000 */
[----:B------:R0:W2:Y:S01]  /*08c0*/  @!UP1 SYNCS.EXCH.64 URZ, [UR8+0x88], UR4 ;  /* 0x00008804083f95b2 */ /* 0x0000a20008000100 */
[----:B------:R-:W-:Y:S01]  /*08d0*/  NOP ;  /* 0x0000000000007918 */ /* 0x000fe20000000000 */
[----:B------:R-:W-:-:S02]  /*08e0*/  LOP3.LUT R81, R81, R0, RZ, 0xc0, !PT ;  /* 0x0000000051517212 */ /* 0x000fc400078ec0ff */
[----:B------:R-:W-:Y:S01]  /*08f0*/  SEL R23, R23, 0x2, P6 ;  /* 0x0000000217177807 */ /* 0x000fe20003000000 */
[----:B------:R0:W3:Y:S01]  /*0900*/  @!UP2 SYNCS.EXCH.64 URZ, [UR9+0x60], UR6 ;  /* 0x00006006093fa5b2 */ /* 0x0000e20008000100 */
[----:B------:R0:W4:Y:S01]  /*0910*/  @!UP3 SYNCS.EXCH.64 URZ, [UR9+0x68], UR6 ;  /* 0x00006806093fb5b2 */ /* 0x0001220008000100 */
[----:B------:R0:W0:Y:S01]  /*0920*/  @!UP4 SYNCS.EXCH.64 URZ, [UR9+0x70], UR6 ;  /* 0x00007006093fc5b2 */ /* 0x0000220008000100 */
[----:B------:R0:W0:Y:S01]  /*0930*/  @!UP5 SYNCS.EXCH.64 URZ, [UR9+0x78], UR6 ;  /* 0x00007806093fd5b2 */ /* 0x0000220008000100 */
[----:B------:R-:W-:Y:S01]  /*0940*/  NOP ;  /* 0x0000000000007918 */ /* 0x000fe20000000000 */
[----:B-1----:R-:W-:Y:S05]  /*0950*/  @!P2 BRA `(.L_x_3) ;  /* 0x000000000008a947 */ /* 0x002fea0003800000 */
[----:B0-234-:R-:W-:Y:S01]  /*0960*/  UCGABAR_ARV ;  /* 0x00000000000079c7 */ /* 0x01dfe20008000000 */
[----:B------:R-:W-:Y:S05]  /*0970*/  BRA `(.L_x_4) ;  /* 0x0000000000047947 */ /* 0x000fea0003800000 */
.L_x_3:
[----:B0-234-:R-:W-:Y:S01]  /*0980*/  NOP ;  /* 0x0000000000007918 */ /* 0x01dfe20000000000 */
.L_x_4:
[----:B------:R-:W-:Y:S01]  /*0990*/  ULDC.64 UR4, c[0x0][0x598] ;  /* 0x0001660000047ab9 */ /* 0x000fe20000000a00 */
[----:B------:R-:W-:Y:S01]  /*09a0*/  ULDC.64 UR48, c[0x0][0x208] ;  /* 0x0000820000307ab9 */ /* 0x000fe20000000a00 */
[----:B------:R-:W-:-:S04]  /*09b0*/  ISETP.NE.U32.AND P0, PT, RZ, UR4, PT ;  /* 0x00000004ff007c0c */ /* 0x000fc8000bf05070 */
[----:B------:R-:W-:-:S13]  /*09c0*/  ISETP.NE.AND.EX P0, PT, RZ, UR5, PT, P0 ;  /* 0x00000005ff007c0c */ /* 0x000fda000bf05300 */
[----:B------:R-:W-:Y:S05]  /*09d0*/  @!P0 BRA `(.L_x_5) ;  /* 0x00000000001c8947 */ /* 0x000fea0003800000 */
[----:B------:R-:W0:Y:S02]  /*09e0*/  LDC.64 R8, c[0x0][0x598] ;  /* 0x00016600ff087b82 */ /* 0x000e240000000a00 */
[----:B0-----:R-:W2:Y:S02]  /*09f0*/  LDG.E.64 R8, desc[UR48][R8.64] ;  /* 0x0000003008087981 */ /* 0x001ea4000c1e1b00 */
[----:B--2---:R-:W-:-:S04]  /*0a00*/  ISETP.NE.U32.AND P0, PT, R8, RZ, PT ;  /* 0x000000ff0800720c */ /* 0x004fc80003f05070 */
[----:B------:R-:W-:-:S13]  /*0a10*/  ISETP.NE.AND.EX P0, PT, R9, RZ, PT, P0 ;  /* 0x000000ff0900720c */ /* 0x000fda0003f05300 */
[----:B------:R-:W-:Y:S05]  /*0a20*/  @!P0 BRA `(.L_x_5) ;  /* 0x0000000000088947 */ /* 0x000fea0003800000 */
[----:B------:R0:W5:Y:S01]  /*0a30*/  LD.E R82, desc[UR48][R8.64] ;  /* 0x0000003008527980 */ /* 0x000162000c101900 */
[----:B------:R-:W-:Y:S05]  /*0a40*/  BRA `(.L_x_6) ;  /* 0x0000000000247947 */ /* 0x000fea0003800000 */
.L_x_5:
[----:B------:R-:W-:Y:S02]  /*0a50*/  ULDC.64 UR4, c[0x0][0x588] ;  /* 0x0001620000047ab9 */ /* 0x000fe40000000a00 */
[----:B------:R-:W-:-:S04]  /*0a60*/  ISETP.NE.U32.AND P0, PT, RZ, UR4, PT ;  /* 0x00000004ff007c0c */ /* 0x000fc8000bf05070 */
[----:B------:R-:W-:-:S13]  /*0a70*/  ISETP.NE.AND.EX P0, PT, RZ, UR5, PT, P0 ;  /* 0x00000005ff007c0c */ /* 0x000fda000bf05300 */
[----:B------:R-:W-:Y:S05]  /*0a80*/  @!P0 BRA `(.L_x_7) ;  /* 0x00000000000c8947 */ /* 0x000fea0003800000 */
[----:B------:R-:W0:Y:S02]  /*0a90*/  LDC.64 R82, c[0x0][0x588] ;  /* 0x00016200ff527b82 */ /* 0x000e240000000a00 */
[----:B0-----:R1:W5:Y:S01]  /*0aa0*/  LDG.E R82, desc[UR48][R82.64] ;  /* 0x0000003052527981 */ /* 0x001362000c1e1900 */
[----:B------:R-:W-:Y:S05]  /*0ab0*/  BRA `(.L_x_6) ;  /* 0x0000000000087947 */ /* 0x000fea0003800000 */
.L_x_7:
[----:B------:R-:W-:Y:S02]  /*0ac0*/  ULDC UR4, c[0x0][0x580] ;  /* 0x0001600000047ab9 */ /* 0x000fe40000000800 */
[----:B------:R-:W-:-:S07]  /*0ad0*/  IMAD.U32 R82, RZ, RZ, UR4 ;  /* 0x00000004ff527e24 */ /* 0x000fce000f8e00ff */
.L_x_6:
[----:B------:R-:W-:Y:S02]  /*0ae0*/  ULDC.64 UR4, c[0x0][0x5a0] ;  /* 0x0001680000047ab9 */ /* 0x000fe40000000a00 */
[----:B------:R-:W-:-:S04]  /*0af0*/  ISETP.NE.U32.AND P0, PT, RZ, UR4, PT ;  /* 0x00000004ff007c0c */ /* 0x000fc8000bf05070 */
[----:B------:R-:W-:-:S13]  /*0b00*/  ISETP.NE.AND.EX P0, PT, RZ, UR5, PT, P0 ;  /* 0x00000005ff007c0c */ /* 0x000fda000bf05300 */
[----:B------:R-:W-:Y:S05]  /*0b10*/  @!P0 BRA `(.L_x_8) ;  /* 0x00000000001c8947 */ /* 0x000fea0003800000 */
[----:B0-----:R-:W0:Y:S02]  /*0b20*/  LDC.64 R8, c[0x0][0x5a0] ;  /* 0x00016800ff087b82 */ /* 0x001e240000000a00 */
[----:B0-----:R-:W2:Y:S02]  /*0b30*/  LDG.E.64 R8, desc[UR48][R8.64] ;  /* 0x0000003008087981 */ /* 0x001ea4000c1e1b00 */
[----:B--2---:R-:W-:-:S04]  /*0b40*/  ISETP.NE.U32.AND P0, PT, R8, RZ, PT ;  /* 0x000000ff0800720c */ /* 0x004fc80003f05070 */
[----:B------:R-:W-:-:S13]  /*0b50*/  ISETP.NE.AND.EX P0, PT, R9, RZ, PT, P0 ;  /* 0x000000ff0900720c */ /* 0x000fda0003f05300 */
[----:B------:R-:W-:Y:S05]  /*0b60*/  @!P0 BRA `(.L_x_8) ;  /* 0x0000000000088947 */ /* 0x000fea0003800000 */
[----:B-1----:R0:W5:Y:S01]  /*0b70*/  LD.E R83, desc[UR48][R8.64] ;  /* 0x0000003008537980 */ /* 0x002162000c101900 */
[----:B------:R-:W-:Y:S05]  /*0b80*/  BRA `(.L_x_9) ;  /* 0x0000000000247947 */ /* 0x000fea0003800000 */
.L_x_8:
[----:B------:R-:W-:Y:S02]  /*0b90*/  ULDC.64 UR4, c[0x0][0x590] ;  /* 0x0001640000047ab9 */ /* 0x000fe40000000a00 */
[----:B------:R-:W-:-:S04]  /*0ba0*/  ISETP.NE.U32.AND P0, PT, RZ, UR4, PT ;  /* 0x00000004ff007c0c */ /* 0x000fc8000bf05070 */
[----:B------:R-:W-:-:S13]  /*0bb0*/  ISETP.NE.AND.EX P0, PT, RZ, UR5, PT, P0 ;  /* 0x00000005ff007c0c */ /* 0x000fda000bf05300 */
[----:B------:R-:W-:Y:S05]  /*0bc0*/  @!P0 BRA `(.L_x_10) ;  /* 0x00000000000c8947 */ /* 0x000fea0003800000 */
[----:B0-----:R-:W1:Y:S02]  /*0bd0*/  LDC.64 R8, c[0x0][0x590] ;  /* 0x00016400ff087b82 */ /* 0x001e640000000a00 */
[----:B-1----:R1:W5:Y:S01]  /*0be0*/  LDG.E R83, desc[UR48][R8.64] ;  /* 0x0000003008537981 */ /* 0x002362000c1e1900 */
[----:B------:R-:W-:Y:S05]  /*0bf0*/  BRA `(.L_x_9) ;  /* 0x0000000000087947 */ /* 0x000fea0003800000 */
.L_x_10:
[----:B------:R-:W-:Y:S02]  /*0c00*/  ULDC UR4, c[0x0][0x584] ;  /* 0x0001610000047ab9 */ /* 0x000fe40000000800 */
[----:B-1----:R-:W-:-:S07]  /*0c10*/  IMAD.U32 R83, RZ, RZ, UR4 ;  /* 0x00000004ff537e24 */ /* 0x002fce000f8e00ff */
.L_x_9:
[----:B------:R-:W2:Y:S01]  /*0c20*/  LDC R2, c[0x0][0x65c] ;  /* 0x00019700ff027b82 */ /* 0x000ea20000000800 */
[----:B------:R-:W-:Y:S01]  /*0c30*/  ULDC UR6, c[0x0][0x28c] ;  /* 0x0000a30000067ab9 */ /* 0x000fe20000000800 */
[----:B------:R-:W-:Y:S01]  /*0c40*/  ISETP.NE.AND P0, PT, R10, 0x2, PT ;  /* 0x000000020a00780c */ /* 0x000fe20003f05270 */
[----:B------:R-:W-:Y:S01]  /*0c50*/  UIADD3 UR6, UR6, 0x7f, URZ ;  /* 0x0000007f06067890 */ /* 0x000fe2000fffe03f */
[----:B01----:R-:W-:Y:S01]  /*0c60*/  IMAD.U32 R8, RZ, RZ, UR12 ;  /* 0x0000000cff087e24 */ /* 0x003fe2000f8e00ff */
[----:B------:R-:W-:Y:S01]  /*0c70*/  UMOV UR36, URZ ;  /* 0x0000003f00247c82 */ /* 0x000fe20008000000 */
[----:B------:R-:W-:Y:S01]  /*0c80*/  UMOV UR37, URZ ;  /* 0x0000003f00257c82 */ /* 0x000fe20008000000 */
[----:B------:R-:W-:Y:S01]  /*0c90*/  USHF.R.S32.HI UR7, URZ, 0x1f, UR6 ;  /* 0x0000001f3f077899 */ /* 0x000fe20008011406 */
[----:B------:R-:W-:-:S03]  /*0ca0*/  ULDC.64 UR8, c[0x0][0x650] ;  /* 0x0001940000087ab9 */ /* 0x000fc60000000a00 */
[----:B------:R-:W-:-:S04]  /*0cb0*/  ULEA.HI UR7, UR7, UR6, URZ, 0x7 ;  /* 0x0000000607077291 */ /* 0x000fc8000f8f383f */
[----:B------:R-:W-:Y:S01]  /*0cc0*/  USHF.R.S32.HI UR38, URZ, 0x7, UR7 ;  /* 0x000000073f267899 */ /* 0x000fe20008011407 */
[----:B--2---:R-:W-:-:S13]  /*0cd0*/  ISETP.NE.AND P1, PT, R2, 0x1, PT ;  /* 0x000000010200780c */ /* 0x004fda0003f25270 */
[----:B------:R-:W0:Y:S01]  /*0ce0*/  @P1 LDC R17, c[0x0][0x10] ;  /* 0x00000400ff111b82 */ /* 0x000e220000000800 */
[----:B------:R-:W-:Y:S02]  /*0cf0*/  @P1 IMAD.MOV.U32 R7, RZ, RZ, RZ ;  /* 0x000000ffff071224 */ /* 0x000fe400078e00ff */
[----:B------:R-:W-:-:S05]  /*0d00*/  @P1 IMAD.MOV.U32 R9, RZ, RZ, RZ ;  /* 0x000000ffff091224 */ /* 0x000fca00078e00ff */
[----:B------:R-:W1:Y:S01]  /*0d10*/  @!P1 LDC R11, c[0x0][0xc] ;  /* 0x00000300ff0b9b82 */ /* 0x000e620000000800 */
[----:B------:R-:W-:Y:S01]  /*0d20*/  ULDC UR4, c[0x0][0xc] ;  /* 0x0000030000047ab9 */ /* 0x000fe20000000800 */
[----:B------:R-:W-:Y:S02]  /*0d30*/  ULDC UR5, c[0x0][0x10] ;  /* 0x0000040000057ab9 */ /* 0x000fe40000000800 */
[----:B------:R-:W-:-:S04]  /*0d40*/  UIMAD.WIDE.U32 UR4, UR4, UR5, URZ ;  /* 0x00000005040472a5 */ /* 0x000fc8000f8e003f */
[----:B------:R-:W2:Y:S01]  /*0d50*/  LDC R0, c[0x0][0x14] ;  /* 0x00000500ff007b82 */ /* 0x000ea20000000800 */
[----:B0-----:R-:W-:-:S04]  /*0d60*/  @P1 IMAD.WIDE.U32 R16, R17, UR12, R6 ;  /* 0x0000000c11101c25 */ /* 0x001fc8000f8e0006 */
[----:B------:R-:W-:Y:S02]  /*0d70*/  @P1 IMAD.IADD R17, R17, 0x1, R9 ;  /* 0x0000000111111824 */ /* 0x000fe400078e0209 */
[----:B------:R-:W-:Y:S02]  /*0d80*/  IMAD.MOV.U32 R9, RZ, RZ, RZ ;  /* 0x000000ffff097224 */ /* 0x000fe400078e00ff */
[----:B-1----:R-:W-:-:S04]  /*0d90*/  @!P1 IMAD.WIDE.U32 R8, R6, R11, R8 ;  /* 0x0000000b06089225 */ /* 0x002fc800078e0008 */
[----:B------:R-:W-:Y:S02]  /*0da0*/  @!P1 IMAD.MOV.U32 R16, RZ, RZ, R8 ;  /* 0x000000ffff109224 */ /* 0x000fe400078e0008 */
[----:B--2---:R-:W-:-:S04]  /*0db0*/  IMAD.WIDE.U32 R12, R0, UR4, RZ ;  /* 0x00000004000c7c25 */ /* 0x004fc8000f8e00ff */
[----:B------:R-:W-:Y:S01]  /*0dc0*/  IMAD R10, R0, UR5, RZ ;  /* 0x00000005000a7c24 */ /* 0x000fe2000f8e02ff */
[----:B------:R0:W-:Y:S01]  /*0dd0*/  STL.64 [R1], R12 ;  /* 0x0000000c01007387 */ /* 0x0001e20000100a00 */
[----:B------:R-:W-:Y:S02]  /*0de0*/  @!P1 IMAD.MOV.U32 R17, RZ, RZ, R9 ;  /* 0x000000ffff119224 */ /* 0x000fe400078e0009 */
[----:B------:R-:W-:Y:S01]  /*0df0*/  IMAD.IADD R0, R13, 0x1, R10 ;  /* 0x000000010d007824 */ /* 0x000fe200078e020a */
[----:B------:R-:W-:Y:S06]  /*0e00*/  @P0 BRA `(.L_x_11) ;  /* 0x0000000000200947 */ /* 0x000fec0003800000 */
[----:B------:R-:W-:Y:S01]  /*0e10*/  UISETP.GE.U32.AND UP0, UPT, UR38, 0x5, UPT ;  /* 0x000000052600788c */ /* 0x000fe2000bf06070 */
[----:B------:R-:W-:Y:S01]  /*0e20*/  IADD3 R16, P0, R16, R12, RZ ;  /* 0x0000000c10107210 */ /* 0x000fe20007f1e0ff */
[----:B------:R-:W-:Y:S01]  /*0e30*/  UIMAD.WIDE.U32 UR4, UR38, -0x33333333, URZ ;  /* 0xcccccccd260478a5 */ /* 0x000fe2000f8e003f */
[----:B------:R-:W-:-:S03]  /*0e40*/  UMOV UR37, URZ ;  /* 0x0000003f00257c82 */ /* 0x000fc60008000000 */
[----:B------:R-:W-:Y:S01]  /*0e50*/  USHF.R.U32.HI UR4, URZ, 0x2, UR5 ;  /* 0x000000023f047899 */ /* 0x000fe20008011605 */
[----:B------:R-:W-:-:S03]  /*0e60*/  IMAD.X R17, R0, 0x1, R17, P0 ;  /* 0x0000000100117824 */ /* 0x000fc600000e0611 */
[----:B------:R-:W-:Y:S02]  /*0e70*/  UIMAD UR36, UR4, -0x5, UR38 ;  /* 0xfffffffb042478a4 */ /* 0x000fe4000f8e0226 */
[----:B------:R-:W-:-:S12]  /*0e80*/  @UP0 ULOP3.LUT UR37, UR4, 0x1, URZ, 0xc0, !UPT ;  /* 0x0000000104250892 */ /* 0x000fd8000f8ec03f */
.L_x_11:
[----:B------:R-:W-:Y:S01]  /*0e90*/  ISETP.GE.U32.AND P0, PT, R16, UR8, PT ;  /* 0x0000000810007c0c */ /* 0x000fe2000bf06070 */
[----:B------:R-:W-:Y:S01]  /*0ea0*/  IMAD.MOV.U32 R22, RZ, RZ, -0x1 ;  /* 0xffffffffff167424 */ /* 0x000fe200078e00ff */
[----:B------:R-:W-:Y:S01]  /*0eb0*/  PRMT R8, RZ, 0x7610, R8 ;  /* 0x00007610ff087816 */ /* 0x000fe20000000008 */
[----:B------:R-:W-:Y:S01]  /*0ec0*/  IMAD.MOV.U32 R18, RZ, RZ, -0x1 ;  /* 0xffffffffff127424 */ /* 0x000fe200078e00ff */
[----:B------:R-:W-:Y:S01]  /*0ed0*/  ISETP.GE.U32.AND.EX P0, PT, R17, UR9, PT, P0 ;  /* 0x0000000911007c0c */ /* 0x000fe2000bf06100 */
[----:B------:R-:W-:-:S12]  /*0ee0*/  IMAD.MOV.U32 R19, RZ, RZ, -0x1 ;  /* 0xffffffffff137424 */ /* 0x000fd800078e00ff */
[----:B------:R-:W-:Y:S05]  /*0ef0*/  @P0 BRA `(.L_x_12) ;  /* 0x0000000400240947 */ /* 0x000fea0003800000 */
[----:B------:R-:W1:Y:S01]  /*0f00*/  LDC.64 R18, c[0x0][0x628] ;  /* 0x00018a00ff127b82 */ /* 0x000e620000000a00 */
[----:B------:R-:W-:Y:S02]  /*0f10*/  IMAD.MOV.U32 R8, RZ, RZ, R16 ;  /* 0x000000ffff087224 */ /* 0x000fe400078e0010 */
[----:B------:R-:W-:-:S05]  /*0f20*/  IMAD.MOV.U32 R9, RZ, RZ, R17 ;  /* 0x000000ffff097224 */ /* 0x000fca00078e0011 */
[----:B------:R-:W2:Y:S08]  /*0f30*/  LDC R22, c[0x0][0x630] ;  /* 0x00018c00ff167b82 */ /* 0x000eb00000000800 */
[----:B------:R-:W3:Y:S01]  /*0f40*/  LDC.64 R26, c[0x0][0x620] ;  /* 0x00018800ff1a7b82 */ /* 0x000ee20000000a00 */
[----:B-1----:R-:W-:-:S04]  /*0f50*/  ISETP.NE.U32.AND P0, PT, R18, RZ, PT ;  /* 0x000000ff1200720c */ /* 0x002fc80003f05070 */
[----:B------:R-:W-:-:S13]  /*0f60*/  ISETP.NE.AND.EX P0, PT, R19, RZ, PT, P0 ;  /* 0x000000ff1300720c */ /* 0x000fda0003f05300 */
[----:B--23--:R-:W-:Y:S05]  /*0f70*/  @!P0 BRA `(.L_x_13) ;  /* 0x0000000000288947 */ /* 0x00cfea0003800000 */
[----:B0-----:R-:W0:Y:S02]  /*0f80*/  LDC R13, c[0x0][0x634] ;  /* 0x00018d00ff0d7b82 */ /* 0x001e240000000800 */
[----:B0-----:R-:W-:-:S05]  /*0f90*/  IADD3 R13, P0, R16, R13, RZ ;  /* 0x0000000d100d7210 */ /* 0x001fca0007f1e0ff */
[----:B------:R-:W-:-:S04]  /*0fa0*/  IMAD.X R15, RZ, RZ, R17, P0 ;  /* 0x000000ffff0f7224 */ /* 0x000fc800000e0611 */
[----:B------:R-:W-:-:S04]  /*0fb0*/  IMAD.WIDE.U32 R8, R15, R18, RZ ;  /* 0x000000120f087225 */ /* 0x000fc800078e00ff */
[----:B------:R-:W-:-:S04]  /*0fc0*/  IMAD.WIDE.U32 R10, P0, R13, R19, R8 ;  /* 0x000000130d0a7225 */ /* 0x000fc80007800008 */
[----:B------:R-:W-:-:S04]  /*0fd0*/  IMAD.WIDE.U32 R8, R13, R18, RZ ;  /* 0x000000120d087225 */ /* 0x000fc800078e00ff */
[----:B------:R-:W-:Y:S01]  /*0fe0*/  IMAD.X R13, RZ, RZ, RZ, P0 ;  /* 0x000000ffff0d7224 */ /* 0x000fe200000e06ff */
[----:B------:R-:W-:Y:S01]  /*0ff0*/  IADD3 RZ, P0, R9, R10, RZ ;  /* 0x0000000a09ff7210 */ /* 0x000fe20007f1e0ff */
[----:B------:R-:W-:-:S04]  /*1000*/  IMAD.MOV.U32 R12, RZ, RZ, R11 ;  /* 0x000000ffff0c7224 */ /* 0x000fc800078e000b */
[----:B------:R-:W-:-:S08]  /*1010*/  IMAD.WIDE.U32.X R8, R15, R19, R12, P0 ;  /* 0x000000130f087225 */ /* 0x000fd000000e040c */
.L_x_13:
[----:B------:R-:W1:Y:S01]  /*1020*/  LDC.64 R28, c[0x0][0x640] ;  /* 0x00019000ff1c7b82 */ /* 0x000e620000000a00 */
[-CC-:B------:R-:W-:Y:S01]  /*1030*/  SHF.R.U64 R32, R8, R22.reuse, R9.reuse ;  /* 0x0000001608207219 */ /* 0x180fe20000001209 */
[----:B------:R-:W-:Y:S01]  /*1040*/  IMAD.MOV.U32 R31, RZ, RZ, 0x1 ;  /* 0x00000001ff1f7424 */ /* 0x000fe200078e00ff */
[----:B------:R-:W-:Y:S02]  /*1050*/  SHF.R.U32.HI R8, RZ, R22, R9 ;  /* 0x00000016ff087219 */ /* 0x000fe40000011609 */
[----:B------:R-:W-:-:S03]  /*1060*/  IADD3 R11, P0, RZ, -R32, RZ ;  /* 0x80000020ff0b7210 */ /* 0x000fc60007f1e0ff */
[----:B0-----:R-:W0:Y:S02]  /*1070*/  LDC R12, c[0x0][0x618] ;  /* 0x00018600ff0c7b82 */ /* 0x001e240000000800 */
[----:B------:R-:W-:-:S04]  /*1080*/  IMAD.X R9, RZ, RZ, ~R8, P0 ;  /* 0x000000ffff097224 */ /* 0x000fc800000e0e08 */
[-C--:B------:R-:W-:Y:S02]  /*1090*/  IMAD R10, R9, R26.reuse, RZ ;  /* 0x0000001a090a7224 */ /* 0x080fe400078e02ff */
[----:B------:R-:W2:Y:S01]  /*10a0*/  LDC R13, c[0x0][0x608] ;  /* 0x00018200ff0d7b82 */ /* 0x000ea20000000800 */
[----:B------:R-:W-:-:S04]  /*10b0*/  IMAD.WIDE.U32 R8, R11, R26, R16 ;  /* 0x0000001a0b087225 */ /* 0x000fc800078e0010 */
[----:B------:R-:W-:-:S03]  /*10c0*/  IMAD R11, R11, R27, R10 ;  /* 0x0000001b0b0b7224 */ /* 0x000fc600078e020a */
[----:B------:R-:W3:Y:S01]  /*10d0*/  LDC R18, c[0x0][0x658] ;  /* 0x00019600ff127b82 */ /* 0x000ee20000000800 */
[----:B------:R-:W-:Y:S01]  /*10e0*/  IMAD.IADD R9, R9, 0x1, R11 ;  /* 0x0000000109097824 */ /* 0x000fe200078e020b */
[----:B-1----:R-:W-:Y:S01]  /*10f0*/  ISETP.NE.U32.AND P0, PT, R28, RZ, PT ;  /* 0x000000ff1c00720c */ /* 0x002fe20003f05070 */
[----:B------:R-:W-:-:S03]  /*1100*/  IMAD.MOV.U32 R11, RZ, RZ, -0x1 ;  /* 0xffffffffff0b7424 */ /* 0x000fc600078e00ff */
[----:B------:R-:W-:Y:S02]  /*1110*/  ISETP.NE.AND.EX P0, PT, R29, RZ, PT, P0 ;  /* 0x000000ff1d00720c */ /* 0x000fe40003f05300 */
[----:B------:R-:W1:Y:S01]  /*1120*/  LDC R27, c[0x0][0x600] ;  /* 0x00018000ff1b7b82 */ /* 0x000e620000000800 */
[-CC-:B0-----:R-:W-:Y:S02]  /*1130*/  SHF.R.U64 R25, R8, R12.reuse, R9.reuse ;  /* 0x0000000c08197219 */ /* 0x181fe40000001209 */
[----:B------:R-:W-:-:S05]  /*1140*/  SHF.R.U32.HI R8, RZ, R12, R9 ;  /* 0x0000000cff087219 */ /* 0x000fca0000011609 */
[----:B------:R-:W0:Y:S01]  /*1150*/  LDC R22, c[0x0][0x648] ;  /* 0x00019200ff167b82 */ /* 0x000e220000000800 */
[-CC-:B--2---:R-:W-:Y:S02]  /*1160*/  SHF.R.U64 R34, R25, R13.reuse, R8.reuse ;  /* 0x0000000d19227219 */ /* 0x184fe40000001208 */
[----:B------:R-:W-:-:S05]  /*1170*/  SHF.R.U32.HI R9, RZ, R13, R8 ;  /* 0x0000000dff097219 */ /* 0x000fca0000011608 */
[----:B------:R-:W2:Y:S01]  /*1180*/  LDC R26, c[0x0][0x638] ;  /* 0x00018e00ff1a7b82 */ /* 0x000ea20000000800 */
[-C--:B---3--:R-:W-:Y:S02]  /*1190*/  SHF.L.U32 R8, R11, R18.reuse, RZ ;  /* 0x000000120b087219 */ /* 0x088fe400000006ff */
[--C-:B------:R-:W-:Y:S02]  /*11a0*/  SHF.R.U64 R36, R34, R18, R9.reuse ;  /* 0x0000001222247219 */ /* 0x100fe40000001209 */
[----:B------:R-:W-:Y:S02]  /*11b0*/  LOP3.LUT R15, RZ, R8, RZ, 0x33, !PT ;  /* 0x00000008ff0f7212 */ /* 0x000fe400078e33ff */
[----:B------:R-:W-:Y:S01]  /*11c0*/  SHF.R.U32.HI R9, RZ, R18, R9 ;  /* 0x00000012ff097219 */ /* 0x000fe20000011609 */
[----:B------:R-:W3:Y:S01]  /*11d0*/  LDC R30, c[0x0][0x610] ;  /* 0x00018400ff1e7b82 */ /* 0x000ee20000000800 */
[----:B------:R-:W-:Y:S01]  /*11e0*/  IMAD.MOV.U32 R8, RZ, RZ, R36 ;  /* 0x000000ffff087224 */ /* 0x000fe200078e0024 */
[----:B------:R-:W-:Y:S06]  /*11f0*/  @!P0 BRA `(.L_x_14) ;  /* 0x0000000000288947 */ /* 0x000fec0003800000 */
[----:B------:R-:W4:Y:S02]  /*1200*/  LDC R13, c[0x0][0x64c] ;  /* 0x00019300ff0d7b82 */ /* 0x000f240000000800 */
[----:B----4-:R-:W-:-:S05]  /*1210*/  IADD3 R13, P0, R36, R13, RZ ;  /* 0x0000000d240d7210 */ /* 0x010fca0007f1e0ff */
        /* <DEDUP_REMOVED lines=8> */
.L_x_14:
[----:B0-----:R-:W-:Y:S01]  /*12a0*/  SHF.R.U64 R9, R8, R22, R9 ;  /* 0x0000001608097219 */ /* 0x001fe20000001209 */
[----:B-1----:R-:W-:Y:S01]  /*12b0*/  VIADD R10, R27, 0xffffffff ;  /* 0xffffffff1b0a7836 */ /* 0x002fe20000000000 */
[----:B------:R-:W-:Y:S01]  /*12c0*/  SHF.L.U32 R7, R31, R18, RZ ;  /* 0x000000121f077219 */ /* 0x000fe200000006ff */
[----:B------:R-:W-:Y:S01]  /*12d0*/  @P1 IMAD R20, R21, R24, R6 ;  /* 0x0000001815141224 */ /* 0x000fe200078e0206 */
[----:B------:R-:W-:Y:S01]  /*12e0*/  LOP3.LUT R8, R34, R15, RZ, 0xc0, !PT ;  /* 0x0000000f22087212 */ /* 0x000fe200078ec0ff */
[----:B------:R-:W-:Y:S01]  /*12f0*/  IMAD.MOV R11, RZ, RZ, -R9 ;  /* 0x000000ffff0b7224 */ /* 0x000fe200078e0a09 */
[----:B------:R-:W-:Y:S01]  /*1300*/  LOP3.LUT R10, R25, R10, RZ, 0xc0, !PT ;  /* 0x0000000a190a7212 */ /* 0x000fe200078ec0ff */
[----:B------:R-:W-:Y:S02]  /*1310*/  IMAD.MOV.U32 R19, RZ, RZ, R32 ;  /* 0x000000ffff137224 */ /* 0x000fe400078e0020 */
[----:B------:R-:W-:Y:S02]  /*1320*/  IMAD R7, R7, R9, R8 ;  /* 0x0000000907077224 */ /* 0x000fe400078e0208 */
[----:B--2---:R-:W-:-:S02]  /*1330*/  IMAD R6, R11, R26, R36 ;  /* 0x0000001a0b067224 */ /* 0x004fc400078e0224 */
[----:B---3--:R-:W-:Y:S02]  /*1340*/  IMAD R22, R7, R30, R20 ;  /* 0x0000001e07167224 */ /* 0x008fe400078e0214 */
[----:B------:R-:W-:Y:S02]  /*1350*/  IMAD R7, R6, R27, R10 ;  /* 0x0000001b06077224 */ /* 0x000fe400078e020a */
[----:B------:R-:W-:-:S03]  /*1360*/  IMAD.MOV.U32 R8, RZ, RZ, 0x1 ;  /* 0x00000001ff087424 */ /* 0x000fc600078e00ff */
[----:B------:R-:W-:Y:S02]  /*1370*/  SEL R18, R7, R22, !P1 ;  /* 0x0000001607127207 */ /* 0x000fe40004800000 */
[----:B------:R-:W-:-:S07]  /*1380*/  SEL R22, R22, R7, !P1 ;  /* 0x0000000716167207 */ /* 0x000fce0004800000 */
.L_x_12:
[----:B------:R-:W-:Y:S05]  /*1390*/  @!P2 BRA `(.L_x_15) ;  /* 0x00000000000ca947 */ /* 0x000fea0003800000 */
[----:B------:R-:W-:Y:S01]  /*13a0*/  UCGABAR_WAIT ;  /* 0x0000000000007dc7 */ /* 0x000fe20008000000 */
[----:B------:R-:W-:Y:S01]  /*13b0*/  CCTL.IVALL ;  /* 0x00000000ff00798f */ /* 0x000fe20002000000 */
[----:B------:R-:W-:Y:S05]  /*13c0*/  BRA `(.L_x_16) ;  /* 0x0000000000047947 */ /* 0x000fea0003800000 */
.L_x_15:
[----:B------:R-:W-:Y:S06]  /*13d0*/  BAR.SYNC.DEFER_BLOCKING 0x0 ;  /* 0x0000000000007b1d */ /* 0x000fec0000010000 */
.L_x_16:
[----:B------:R-:W-:Y:S05]  /*13e0*/  @!P4 BRA `(.L_x_17) ;  /* 0x00000074006cc947 */ /* 0x000fea0003800000 */
[----:B------:R-:W-:-:S13]  /*13f0*/  ISETP.GT.U32.AND P0, PT, R33, 0x1, PT ;  /* 0x000000012100780c */ /* 0x000fda0003f04070 */
[----:B------:R-:W-:Y:S05]  /*1400*/  @P0 EXIT ;  /* 0x000000000000094d */ /* 0x000fea0003800000 */
.L_x_18:
[----:B------:R-:W-:-:S08]  /*1410*/  NOP ;  /* 0x0000000000007918 */ /* 0x000fd00000000000 */
[----:B------:R-:W1:Y:S02]  /*1420*/  USETMAXREG.TRY_ALLOC.CTAPOOL UP0, 0xe8 ;  /* 0x000000e8000079c8 */ /* 0x000e640008000600 */
[----:B-1----:R-:W-:-:S13]  /*1430*/  PLOP3.LUT P0, PT, PT, PT, UP0, 0x80, 0x0 ;  /* 0x000000000000781c */ /* 0x002fda0003f0f008 */
[----:B------:R-:W-:Y:S05]  /*1440*/  @!P0 BRA `(.L_x_18) ;  /* 0xfffffffc00f08947 */ /* 0x000fea000383ffff */
[----:B------:R-:W-:-:S13]  /*1450*/  LOP3.LUT P0, RZ, R8, 0xff, RZ, 0xc0, !PT ;  /* 0x000000ff08ff7812 */ /* 0x000fda000780c0ff */
[----:B------:R-:W-:Y:S05]  /*1460*/  @!P0 EXIT ;  /* 0x000000000000894d */ /* 0x000fea0003800000 */
[----:B------:R-:W2:Y:S01]  /*1470*/  LDL.64 R10, [R1] ;  /* 0x00000000010a7983 */ /* 0x000ea20000100a00 */
[----:B------:R-:W1:Y:S01]  /*1480*/  S2UR UR4, SR_CgaCtaId ;  /* 0x00000000000479c3 */ /* 0x000e620000008800 */
[CC--:B------:R-:W-:Y:S01]  /*1490*/  LEA.HI R5, R3.reuse, R4.reuse, RZ, 0x2 ;  /* 0x0000000403057211 */ /* 0x0c0fe200078f10ff */
[----:B------:R-:W-:Y:S01]  /*14a0*/  UMOV UR40, 0x400 ;  /* 0x0000040000287882 */ /* 0x000fe20000000000 */
[----:B------:R-:W-:Y:S01]  /*14b0*/  LEA.HI R3, R3, R4, RZ, 0x5 ;  /* 0x0000000403037211 */ /* 0x000fe200078f28ff */
[----:B------:R-:W-:Y:S01]  /*14c0*/  UISETP.LT.AND UP0, UPT, UR38, 0x1, UPT ;  /* 0x000000012600788c */ /* 0x000fe2000bf01270 */
[--C-:B------:R-:W-:Y:S01]  /*14d0*/  SHF.R.S32.HI R84, RZ, 0x2, R5.reuse ;  /* 0x00000002ff547819 */ /* 0x100fe20000011405 */
[----:B------:R-:W-:Y:S01]  /*14e0*/  UIADD3 UR5, UR43, -0x1, URZ ;  /* 0xffffffff2b057890 */ /* 0x000fe2000fffe03f */
[----:B------:R-:W-:Y:S01]  /*14f0*/  SHF.R.S32.HI R7, RZ, 0x1f, R5 ;  /* 0x0000001fff077819 */ /* 0x000fe20000011405 */
[----:B------:R-:W3:Y:S01]  /*1500*/  LDC R88, c[0x0][0x658] ;  /* 0x00019600ff587b82 */ /* 0x000ee20000000800 */
[----:B------:R-:W-:Y:S01]  /*1510*/  SHF.R.S32.HI R3, RZ, 0x5, R3 ;  /* 0x00000005ff037819 */ /* 0x000fe20000011403 */
[----:B------:R-:W-:Y:S01]  /*1520*/  USEL UR42, UR38, 0x1, UP0 ;  /* 0x00000001262a7887 */ /* 0x000fe20008000000 */
[----:B------:R-:W-:Y:S01]  /*1530*/  LEA.HI R7, R7, R84, RZ, 0x3 ;  /* 0x0000005407077211 */ /* 0x000fe200078f18ff */
[----:B------:R-:W-:Y:S01]  /*1540*/  UISETP.NE.AND UP0, UPT, UR5, URZ, UPT ;  /* 0x0000003f0500728c */ /* 0x000fe2000bf05270 */
[----:B------:R-:W-:Y:S01]  /*1550*/  LOP3.LUT R5, R5, 0xfffffffc, RZ, 0xc0, !PT ;  /* 0xfffffffc05057812 */ /* 0x000fe200078ec0ff */
[----:B------:R-:W-:Y:S01]  /*1560*/  ULDC UR8, c[0x0][0x284] ;  /* 0x0000a10000087ab9 */ /* 0x000fe20000000800 */
[----:B------:R-:W-:Y:S01]  /*1570*/  LOP3.LUT R7, R7, 0xfffffff8, RZ, 0xc0, !PT ;  /* 0xfffffff807077812 */ /* 0x000fe200078ec0ff */
[----:B------:R-:W4:Y:S01]  /*1580*/  LDC.64 R90, c[0x0][0x5c8] ;  /* 0x00017200ff5a7b82 */ /* 0x000f220000000a00 */
[----:B------:R-:W-:Y:S01]  /*1590*/  USEL UR7, URZ, 0x1, UP0 ;  /* 0x000000013f077887 */ /* 0x000fe20008000000 */
[----:B------:R-:W-:Y:S01]  /*15a0*/  IMAD.IADD R5, R4, 0x1, -R5 ;  /* 0x0000000104057824 */ /* 0x000fe200078e0a05 */
[----:B------:R-:W-:Y:S01]  /*15b0*/  LOP3.LUT R95, R23, 0x1, RZ, 0xfc, !PT ;  /* 0x00000001175f7812 */ /* 0x000fe200078efcff */
[----:B------:R-:W-:Y:S01]  /*15c0*/  IMAD.IADD R84, R84, 0x1, -R7 ;  /* 0x0000000154547824 */ /* 0x000fe200078e0a07 */
[----:B------:R-:W-:Y:S01]  /*15d0*/  USHF.L.U32 UR39, UR38, 0x1, URZ ;  /* 0x0000000126277899 */ /* 0x000fe2000800063f */
[----:B------:R-:W-:Y:S01]  /*15e0*/  IMAD.MOV.U32 R7, RZ, RZ, 0x1 ;  /* 0x00000001ff077424 */ /* 0x000fe200078e00ff */
[----:B------:R-:W-:Y:S01]  /*15f0*/  UIADD3 UR42, -UR42, UR38, URZ ;  /* 0x000000262a2a7290 */ /* 0x000fe2000fffe13f */
[----:B------:R-:W0:Y:S01]  /*1600*/  LDC R6, c[0x0][0x288] ;  /* 0x0000a200ff067b82 */ /* 0x000e220000000800 */
[--C-:B------:R-:W-:Y:S01]  /*1610*/  SHF.R.S32.HI R85, RZ, 0x1f, R84.reuse ;  /* 0x0000001fff557819 */ /* 0x100fe20000011454 */
[----:B-1----:R-:W-:Y:S01]  /*1620*/  ULEA UR40, UR4, UR40, 0x18 ;  /* 0x0000002804287291 */ /* 0x002fe2000f8ec03f */
[--C-:B------:R-:W-:Y:S01]  /*1630*/  IMAD R94, R3, -0x10, -R84.reuse ;  /* 0xfffffff0035e7824 */ /* 0x100fe200078e0a54 */
[----:B------:R-:W-:Y:S01]  /*1640*/  USHF.L.U32 UR4, UR5, 0x3, URZ ;  /* 0x0000000305047899 */ /* 0x000fe2000800063f */
[----:B------:R-:W-:Y:S01]  /*1650*/  IMAD.SHL.U32 R86, R5, 0x2, RZ ;  /* 0x0000000205567824 */ /* 0x000fe200078e00ff */
[----:B------:R-:W-:Y:S01]  /*1660*/  UIADD3 UR5, UR40, 0x14180, URZ ;  /* 0x0001418028057890 */ /* 0x000fe2000fffe03f */
[----:B------:R-:W-:Y:S01]  /*1670*/  IMAD.WIDE R84, R3, 0x10, R84 ;  /* 0x0000001003547825 */ /* 0x000fe200078e0254 */
[----:B------:R-:W-:-:S02]  /*1680*/  UIADD3 UR6, UR40, 0x180, URZ ;  /* 0x0000018028067890 */ /* 0x000fc4000fffe03f */
[----:B------:R-:W-:Y:S01]  /*1690*/  USHF.R.U32.HI UR5, URZ, 0x4, UR5 ;  /* 0x000000043f057899 */ /* 0x000fe20008011605 */
[----:B------:R-:W-:Y:S01]  /*16a0*/  IMAD.MOV.U32 R3, RZ, RZ, -0x1 ;  /* 0xffffffffff037424 */ /* 0x000fe200078e00ff */
[----:B------:R-:W-:Y:S01]  /*16b0*/  USHF.R.U32.HI UR6, URZ, 0x4, UR6 ;  /* 0x000000043f067899 */ /* 0x000fe20008011606 */
[----:B------:R-:W-:Y:S01]  /*16c0*/  IMAD.U32 R96, RZ, RZ, UR7 ;  /* 0x00000007ff607e24 */ /* 0x000fe2000f8e00ff */
[----:B------:R-:W-:Y:S01]  /*16d0*/  UIADD3 UR41, UR40, 0x60, URZ ;  /* 0x0000006028297890 */ /* 0x000fe2000fffe03f */
[----:B------:R-:W-:Y:S01]  /*16e0*/  SHF.R.S32.HI R87, RZ, 0x1f, R86 ;  /* 0x0000001fff577819 */ /* 0x000fe20000011456 */
[----:B------:R-:W-:Y:S01]  /*16f0*/  ULOP3.LUT UR4, UR4, 0x8, URZ, 0xc0, !UPT ;  /* 0x0000000804047892 */ /* 0x000fe2000f8ec03f */
[-C--:B---3--:R-:W-:Y:S01]  /*1700*/  SHF.L.U32 R3, R3, R88.reuse, RZ ;  /* 0x0000005803037219 */ /* 0x088fe200000006ff */
[----:B------:R-:W-:Y:S01]  /*1710*/  ULOP3.LUT UR5, UR5, 0x3fff, URZ, 0xc0, !UPT ;  /* 0x00003fff05057892 */ /* 0x000fe2000f8ec03f */
[C---:B----4-:R-:W-:Y:S01]  /*1720*/  SHF.L.U64.HI R89, R90.reuse, 0x3, R91 ;  /* 0x000000035a597819 */ /* 0x050fe2000001025b */
[----:B------:R-:W-:Y:S01]  /*1730*/  ULOP3.LUT UR6, UR6, 0x3fff, URZ, 0xc0, !UPT ;  /* 0x00003fff06067892 */ /* 0x000fe2000f8ec03f */
[----:B------:R-:W-:Y:S01]  /*1740*/  SHF.L.U32 R88, R7, R88, RZ ;  /* 0x0000005807587219 */ /* 0x000fe200000006ff */
[----:B------:R-:W-:Y:S01]  /*1750*/  IMAD.SHL.U32 R90, R90, 0x8, RZ ;  /* 0x000000085a5a7824 */ /* 0x000fe200078e00ff */
[----:B------:R-:W-:Y:S01]  /*1760*/  LOP3.LUT R93, RZ, R3, RZ, 0x33, !PT ;  /* 0x00000003ff5d7212 */ /* 0x000fe200078e33ff */
[----:B0-----:R-:W-:Y:S01]  /*1770*/  IMAD R91, R5, -0x2, R6 ;  /* 0xfffffffe055b7824 */ /* 0x001fe200078e0206 */
[----:B------:R-:W-:Y:S01]  /*1780*/  ULEA UR43, UR43, UR41, 0x3 ;  /* 0x000000292b2b7291 */ /* 0x000fe2000f8e183f */
[----:B------:R-:W-:Y:S01]  /*1790*/  VIADD R94, R94, UR8 ;  /* 0x000000085e5e7c36 */ /* 0x000fe20008000000 */
[----:B------:R-:W-:-:S02]  /*17a0*/  ULOP3.LUT UR44, UR4, 0x8, URZ, 0x3c, !UPT ;  /* 0x00000008042c7892 */ /* 0x000fc4000f8e3c3f */
[----:B------:R-:W-:Y:S02]  /*17b0*/  ULOP3.LUT UR45, UR4, 0x18, URZ, 0x3c, !UPT ;  /* 0x00000018042d7892 */ /* 0x000fe4000f8e3c3f */
[----:B------:R-:W-:Y:S02]  /*17c0*/  ULOP3.LUT UR46, UR5, 0x10000, URZ, 0xfc, !UPT ;  /* 0x00010000052e7892 */ /* 0x000fe4000f8efc3f */
[----:B------:R-:W-:Y:S01]  /*17d0*/  ULOP3.LUT UR47, UR6, 0x10000, URZ, 0xfc, !UPT ;  /* 0x00010000062f7892 */ /* 0x000fe2000f8efc3f */
[----:B--2---:R-:W-:-:S11]  /*17e0*/  SHF.L.U64.HI R92, R10, 0x1, R0 ;  /* 0x000000010a5c7819 */ /* 0x004fd60000010200 */
.L_x_150:
[----:B------:R-:W-:-:S04]  /*17f0*/  SHF.L.U32 R0, R96, 0x1f, RZ ;  /* 0x0000001f60007819 */ /* 0x000fc800000006ff */
[----:B------:R-:W0:Y:S02]  /*1800*/  SYNCS.PHASECHK.TRANS64.TRYWAIT P0, [UR43+-0x8], R0 ;  /* 0xfffff800ff0075a7 */ /* 0x000e24000800016b */
[----:B01-34-:R-:W-:Y:S05]  /*1810*/  @!P0 BRA `(.L_x_19) ;  /* 0x0000008000b48947 */ /* 0x01bfea0003800000 */
.L_x_173:
[----:B------:R-:W-:Y:S02]  /*1820*/  ULDC UR4, c[0x0][0x28c] ;  /* 0x0000a30000047ab9 */ /* 0x000fe40000000800 */
[----:B------:R-:W-:-:S13]  /*1830*/  ISETP.LT.AND P0, PT, RZ, UR4, PT ;  /* 0x00000004ff007c0c */ /* 0x000fda000bf01270 */
[----:B------:R-:W-:Y:S05]  /*1840*/  @P0 BRA `(.L_x_20) ;  /* 0x0000000000400947 */ /* 0x000fea0003800000 */
[----:B0-----:R-:W-:Y:S01]  /*1850*/  MOV R0, 0x0 ;  /* 0x0000000000007802 */ /* 0x001fe20000000f00 */
[----:B------:R-:W-:Y:S01]  /*1860*/  ULDC.64 UR4, c[0x4][0x68] ;  /* 0x01001a0000047ab9 */ /* 0x000fe20000000a00 */
[----:B------:R-:W-:Y:S01]  /*1870*/  ULDC.64 UR6, c[0x4][0x8] ;  /* 0x0100020000067ab9 */ /* 0x000fe20000000a00 */
[----:B------:R-:W-:Y:S01]  /*1880*/  IMAD.U32 R4, RZ, RZ, UR4 ;  /* 0x00000004ff047e24 */ /* 0x000fe2000f8e00ff */
[----:B------:R0:W1:Y:S01]  /*1890*/  LDC.64 R14, c[0x4][R0] ;  /* 0x01000000000e7b82 */ /* 0x0000620000000a00 */
[----:B------:R-:W-:Y:S01]  /*18a0*/  IMAD.U32 R5, RZ, RZ, UR5 ;  /* 0x00000005ff057e24 */ /* 0x000fe2000f8e00ff */
[----:B------:R-:W-:Y:S01]  /*18b0*/  ULDC.64 UR4, c[0x4][0x70] ;  /* 0x01001c0000047ab9 */ /* 0x000fe20000000a00 */
[----:B------:R-:W-:Y:S02]  /*18c0*/  IMAD.U32 R10, RZ, RZ, UR6 ;  /* 0x00000006ff0a7e24 */ /* 0x000fe4000f8e00ff */
[----:B------:R-:W-:Y:S02]  /*18d0*/  IMAD.U32 R6, RZ, RZ, UR4 ;  /* 0x00000004ff067e24 */ /* 0x000fe4000f8e00ff */
[----:B------:R-:W-:-:S02]  /*18e0*/  IMAD.U32 R7, RZ, RZ, UR5 ;  /* 0x00000005ff077e24 */ /* 0x000fc4000f8e00ff */
[----:B------:R-:W-:Y:S02]  /*18f0*/  IMAD.U32 R11, RZ, RZ, UR7 ;  /* 0x00000007ff0b7e24 */ /* 0x000fe4000f8e00ff */
[----:B------:R-:W-:Y:S02]  /*1900*/  IMAD.MOV.U32 R8, RZ, RZ, 0x1e1 ;  /* 0x000001e1ff087424 */ /* 0x000fe400078e00ff */
[----:B------:R-:W-:Y:S02]  /*1910*/  IMAD.MOV.U32 R12, RZ, RZ, 0x1 ;  /* 0x00000001ff0c7424 */ /* 0x000fe400078e00ff */
[----:B0-----:R-:W-:-:S07]  /*1920*/  IMAD.MOV.U32 R13, RZ, RZ, RZ ;  /* 0x000000ffff0d7224 */ /* 0x001fce00078e00ff */
[----:B------:R-:W-:-:S07]  /*1930*/  LEPC R20, `(.L_x_20) ;  /* 0x000000001014794e */ /* 0x000fce0000000000 */
[----:B-1---5:R-:W-:Y:S05]  /*1940*/  CALL.ABS.NOINC R14 ;  /* 0x000000000e007343 */ /* 0x022fea0003c00000 */
.L_x_20:
[----:B------:R-:W-:-:S13]  /*1950*/  ISETP.NE.AND P0, PT, R95, 0x3, PT ;  /* 0x000000035f00780c */ /* 0x000fda0003f05270 */
[----:B------:R-:W-:Y:S05]  /*1960*/  @!P0 BRA `(.L_x_21) ;  /* 0x0000000000048947 */ /* 0x000fea0003800000 */
[----:B------:R-:W-:Y:S01]  /*1970*/  BPT.TRAP 0x1 ;  /* 0x000000040000795c */ /* 0x000fe20000300000 */
.L_x_21:
[----:B0-----:R-:W-:Y:S02]  /*1980*/  IMAD.U32 R3, RZ, RZ, UR36 ;  /* 0x00000024ff037e24 */ /* 0x001fe4000f8e00ff */
[----:B------:R-:W-:-:S03]  /*1990*/  IMAD.U32 R0, RZ, RZ, UR37 ;  /* 0x00000025ff007e24 */ /* 0x000fc6000f8e00ff */
[----:B------:R-:W-:Y:S02]  /*19a0*/  LEA R3, R3, UR40, 0x3 ;  /* 0x0000002803037c11 */ /* 0x000fe4000f8e18ff */
[----:B------:R-:W-:-:S04]  /*19b0*/  SHF.L.U32 R0, R0, 0x1f, RZ ;  /* 0x0000001f00007819 */ /* 0x000fc800000006ff */
[----:B------:R0:W1:Y:S01]  /*19c0*/  SYNCS.PHASECHK.TRANS64.TRYWAIT P1, [R3+URZ], R0 ;  /* 0x00000000030075a7 */ /* 0x000062000802017f */
[----:B------:R-:W-:Y:S05]  /*19d0*/  @!P0 BRA `(.L_x_22) ;  /* 0x0000000000048947 */ /* 0x000fea0003800000 */
[----:B------:R-:W-:Y:S01]  /*19e0*/  BPT.TRAP 0x1 ;  /* 0x000000040000795c */ /* 0x000fe20000300000 */
.L_x_22:
[----:B-1----:R-:W-:Y:S05]  /*19f0*/  @P1 BRA `(.L_x_23) ;  /* 0x0000000000081947 */ /* 0x002fea0003800000 */
[----:B------:R-:W1:Y:S02]  /*1a00*/  SYNCS.PHASECHK.TRANS64.TRYWAIT P1, [R3+URZ], R0 ;  /* 0x00000000030075a7 */ /* 0x000e64000802017f */
[----:B-1----:R-:W-:Y:S05]  /*1a10*/  @!P1 BRA `(.L_x_24) ;  /* 0x00000080004c9947 */ /* 0x002fea0003800000 */
.L_x_23:
[----:B------:R-:W-:Y:S05]  /*1a20*/  WARPSYNC.ALL ;  /* 0x0000000000007948 */ /* 0x000fea0003800000 */
[----:B------:R-:W-:Y:S01]  /*1a30*/  ULEA UR9, UR36, UR47, 0xa ;  /* 0x0000002f24097291 */ /* 0x000fe2000f8e503f */
[----:B------:R-:W-:Y:S01]  /*1a40*/  WARPGROUP.ARRIVE ;  /* 0x00000000000079c5 */ /* 0x000fe20000000000 */
[----:B------:R-:W-:Y:S01]  /*1a50*/  UIMAD UR8, UR36, 0x700, UR46 ;  /* 0x00000700240878a4 */ /* 0x000fe2000f8e022e */
[----:B01----:R-:W-:Y:S01]  /*1a60*/  IMAD.U32 R0, RZ, RZ, UR42 ;  /* 0x0000002aff007e24 */ /* 0x003fe2000f8e00ff */
[----:B------:R-:W-:Y:S01]  /*1a70*/  UMOV UR5, 0x40000040 ;  /* 0x4000004000057882 */ /* 0x000fe20000000000 */
[----:B------:R-:W-:Y:S01]  /*1a80*/  UMOV UR7, 0x40000040 ;  /* 0x4000004000077882 */ /* 0x000fe20000000000 */
[----:B------:R-:W-:Y:S01]  /*1a90*/  UIADD3 UR10, UR8, 0x80, URZ ;  /* 0x00000080080a7890 */ /* 0x000fe2000fffe03f */
[----:B------:R-:W-:-:S02]  /*1aa0*/  UMOV UR4, UR9 ;  /* 0x0000000900047c82 */ /* 0x000fc40008000000 */
[----:B------:R-:W-:Y:S01]  /*1ab0*/  UMOV UR6, UR8 ;  /* 0x0000000800067c82 */ /* 0x000fe20008000000 */
[----:B------:R-:W-:Y:S01]  /*1ac0*/  UIADD3 UR11, UR8, 0x100, URZ ;  /* 0x00000100080b7890 */ /* 0x000fe2000fffe03f */
[----:B------:R-:W-:Y:S01]  /*1ad0*/  HGMMA.64x16x16.F32.BF16 R72, gdesc[UR4], RZ, !UPT, gsb0 ;  /* 0x00200000044879f0 */ /* 0x000fe2000c0018ff */
[----:B------:R-:W-:Y:S01]  /*1ae0*/  UMOV UR7, 0x40000040 ;  /* 0x4000004000077882 */ /* 0x000fe20000000000 */
[----:B------:R-:W-:Y:S01]  /*1af0*/  UMOV UR6, UR10 ;  /* 0x0000000a00067c82 */ /* 0x000fe20008000000 */
[----:B------:R-:W-:Y:S01]  /*1b00*/  UIADD3 UR12, UR8, 0x180, URZ ;  /* 0x00000180080c7890 */ /* 0x000fe2000fffe03f */
[----:B------:R-:W-:Y:S01]  /*1b10*/  ISETP.GE.AND P1, PT, R0, 0x1, PT ;  /* 0x000000010000780c */ /* 0x000fe20003f26270 */
[----:B------:R-:W-:Y:S01]  /*1b20*/  UIADD3 UR10, UR8, 0x200, URZ ;  /* 0x00000200080a7890 */ /* 0x000fe2000fffe03f */
[----:B------:R-:W-:Y:S02]  /*1b30*/  WARPGROUP.DEPBAR.LE gsb0, 0x0 ;  /* 0x00008000000079c5 */ /* 0x000fe40000010000 */
[----:B------:R-:W-:-:S06]  /*1b40*/  WARPGROUP.ARRIVE ;  /* 0x00000000000079c5 */ /* 0x000fcc0000000000 */
[----:B------:R-:W-:Y:S01]  /*1b50*/  HGMMA.64x16x16.F32.BF16 R64, gdesc[UR4], RZ, !UPT, gsb0 ;  /* 0x00200000044079f0 */ /* 0x000fe2000c0018ff */
[----:B------:R-:W-:Y:S01]  /*1b60*/  UMOV UR6, UR11 ;  /* 0x0000000b00067c82 */ /* 0x000fe20008000000 */
[----:B------:R-:W-:Y:S01]  /*1b70*/  UMOV UR7, 0x40000040 ;  /* 0x4000004000077882 */ /* 0x000fe20000000000 */
        /* <DEDUP_REMOVED lines=28> */
[----:B------:R-:W-:Y:S02]  /*1d40*/  UIADD3 UR4, UR9, 0x2, URZ ;  /* 0x0000000209047890 */ /* 0x000fe4000fffe03f */
[----:B------:R-:W-:Y:S01]  /*1d50*/  UIADD3 UR6, UR8, 0x2, URZ ;  /* 0x0000000208067890 */ /* 0x000fe2000fffe03f */
[----:B------:R-:W-:Y:S01]  /*1d60*/  UMOV UR5, 0x40000040 ;  /* 0x4000004000057882 */ /* 0x000fe20000000000 */
[----:B------:R-:W-:Y:S01]  /*1d70*/  UMOV UR7, 0x40000040 ;  /* 0x4000004000077882 */ /* 0x000fe20000000000 */
[----:B------:R-:W-:Y:S02]  /*1d80*/  WARPGROUP.DEPBAR.LE gsb0, 0x0 ;  /* 0x00008000000079c5 */ /* 0x000fe40000010000 */
[----:B------:R-:W-:-:S06]  /*1d90*/  WARPGROUP.ARRIVE ;  /* 0x00000000000079c5 */ /* 0x000fcc0000000000 */
[----:B------:R-:W-:Y:S01]  /*1da0*/  HGMMA.64x16x16.F32.BF16 R72, gdesc[UR4], R72, gsb0 ;  /* 0x00200000044879f0 */ /* 0x000fe20008001848 */
[----:B------:R-:W-:Y:S01]  /*1db0*/  UMOV UR6, UR10 ;  /* 0x0000000a00067c82 */ /* 0x000fe20008000000 */
[----:B------:R-:W-:Y:S01]  /*1dc0*/  UMOV UR7, 0x40000040 ;  /* 0x4000004000077882 */ /* 0x000fe20000000000 */
[----:B------:R-:W-:Y:S01]  /*1dd0*/  UIADD3 UR10, UR8, 0x202, URZ ;  /* 0x00000202080a7890 */ /* 0x000fe2000fffe03f */
        /* <DEDUP_REMOVED lines=244> */
[----:B------:R-:W-:Y:S02]  /*2d20*/  WARPGROUP.DEPBAR.LE gsb0, 0x0 ;  /* 0x00008000000079c5 */ /* 0x000fe40000010000 */
[----:B------:R-:W-:-:S06]  /*2d30*/  WARPGROUP.ARRIVE ;  /* 0x00000000000079c5 */ /* 0x000fcc0000000000 */
[----:B------:R-:W-:Y:S01]  /*2d40*/  HGMMA.64x16x16.F32.BF16 R24, gdesc[UR4], R24, gsb0 ;  /* 0x00200000041879f0 */ /* 0x000fe20008001818 */
[----:B------:R-:W-:Y:S02]  /*2d50*/  UIADD3 UR4, UR9, 0x206, URZ ;  /* 0x0000020609047890 */ /* 0x000fe4000fffe03f */
[----:B------:R-:W-:Y:S01]  /*2d60*/  UIADD3 UR6, UR8, 0x386, URZ ;  /* 0x0000038608067890 */ /* 0x000fe2000fffe03f */
[----:B------:R-:W-:Y:S01]  /*2d70*/  UMOV UR5, 0x40000040 ;  /* 0x4000004000057882 */ /* 0x000fe20000000000 */
        /* <DEDUP_REMOVED lines=13> */
[----:B------:R-:W-:Y:S02]  /*2e50*/  UIADD3 UR10, UR8, 0x606, URZ ;  /* 0x00000606080a7890 */ /* 0x000fe4000fffe03f */
        /* <DEDUP_REMOVED lines=23> */
[----:B------:R-:W-:Y:S03]  /*2fd0*/  HGMMA.64x16x16.F32.BF16 R24, gdesc[UR4], R24, gsb0 ;  /* 0x00200000041879f0 */ /* 0x000fe60008001818 */
[----:B------:R-:W-:Y:S02]  /*2fe0*/  WARPGROUP.DEPBAR.LE gsb0, 0x0 ;  /* 0x00008000000079c5 */ /* 0x000fe40000010000 */
[----:B------:R-:W-:Y:S05]  /*2ff0*/  @!P1 BRA `(.L_x_25) ;  /* 0x0000001800049947 */ /* 0x000fea0003800000 */
[----:B------:R-:W-:Y:S01]  /*3000*/  UIADD3 UR5, UR36, 0x1, URZ ;  /* 0x0000000124057890 */ /* 0x000fe2000fffe03f */
[----:B------:R-:W-:Y:S02]  /*3010*/  IMAD.U32 R0, RZ, RZ, UR42 ;  /* 0x0000002aff007e24 */ /* 0x000fe4000f8e00ff */
[----:B------:R-:W-:Y:S01]  /*3020*/  IMAD.U32 R3, RZ, RZ, UR36 ;  /* 0x00000024ff037e24 */ /* 0x000fe2000f8e00ff */
[----:B------:R-:W-:-:S04]  /*3030*/  UISETP.NE.AND UP0, UPT, UR5, 0x5, UPT ;  /* 0x000000050500788c */ /* 0x000fc8000bf05270 */
[----:B------:R-:W-:Y:S02]  /*3040*/  USEL UR4, URZ, 0x1, UP0 ;  /* 0x000000013f047887 */ /* 0x000fe40008000000 */
[----:B------:R-:W-:Y:S02]  /*3050*/  USEL UR5, UR5, URZ, UP0 ;  /* 0x0000003f05057287 */ /* 0x000fe40008000000 */
[----:B------:R-:W-:-:S06]  /*3060*/  ULOP3.LUT UR4, UR37, UR4, URZ, 0x3c, !UPT ;  /* 0x0000000425047292 */ /* 0x000fcc000f8e3c3f */
[----:B------:R-:W-:-:S07]  /*3070*/  IMAD.U32 R6, RZ, RZ, UR4 ;  /* 0x00000004ff067e24 */ /* 0x000fce000f8e00ff */
.L_x_32:
[----:B------:R-:W-:Y:S05]  /*3080*/  @!P0 BRA `(.L_x_26) ;  /* 0x0000000000048947 */ /* 0x000fea0003800000 */
[----:B------:R-:W-:Y:S01]  /*3090*/  BPT.TRAP 0x1 ;  /* 0x000000040000795c */ /* 0x000fe20000300000 */
.L_x_26:
[----:B------:R-:W-:Y:S01]  /*30a0*/  ULEA UR4, UR5, UR40, 0x3 ;  /* 0x0000002805047291 */ /* 0x000fe2000f8e183f */
[----:B------:R-:W-:-:S08]  /*30b0*/  SHF.L.U32 R4, R6, 0x1f, RZ ;  /* 0x0000001f06047819 */ /* 0x000fd000000006ff */
[----:B------:R0:W1:Y:S01]  /*30c0*/  SYNCS.PHASECHK.TRANS64.TRYWAIT P1, [UR4], R4 ;  /* 0x00000004ff0075a7 */ /* 0x0000620008020144 */
[----:B------:R-:W-:Y:S05]  /*30d0*/  @!P0 BRA `(.L_x_27) ;  /* 0x0000000000048947 */ /* 0x000fea0003800000 */
[----:B------:R-:W-:Y:S01]  /*30e0*/  BPT.TRAP 0x1 ;  /* 0x000000040000795c */ /* 0x000fe20000300000 */
.L_x_27:
[----:B-1----:R-:W-:Y:S05]  /*30f0*/  @P1 BRA `(.L_x_28) ;  /* 0x0000000000081947 */ /* 0x002fea0003800000 */
[----:B------:R-:W1:Y:S02]  /*3100*/  SYNCS.PHASECHK.TRANS64.TRYWAIT P1, [UR4], R4 ;  /* 0x00000004ff0075a7 */ /* 0x000e640008020144 */
[----:B-1----:R-:W-:Y:S05]  /*3110*/  @!P1 BRA `(.L_x_29) ;  /* 0x0000006800a09947 */ /* 0x002fea0003800000 */
.L_x_28:
[----:B------:R-:W-:Y:S01]  /*3120*/  ULEA UR6, UR5, UR47, 0xa ;  /* 0x0000002f05067291 */ /* 0x000fe2000f8e503f */
[----:B------:R-:W-:Y:S01]  /*3130*/  WARPGROUP.ARRIVE ;  /* 0x00000000000079c5 */ /* 0x000fe20000000000 */
[----:B------:R-:W-:Y:S01]  /*3140*/  UIMAD UR4, UR5, 0x700, UR46 ;  /* 0x00000700050478a4 */ /* 0x000fe2000f8e022e */
[----:B------:R-:W-:Y:S01]  /*3150*/  UMOV UR9, 0x40000040 ;  /* 0x4000004000097882 */ /* 0x000fe20000000000 */
[----:B------:R-:W-:Y:S02]  /*3160*/  UMOV UR11, 0x40000040 ;  /* 0x40000040000b7882 */ /* 0x000fe40000000000 */
[----:B------:R-:W-:Y:S01]  /*3170*/  UIADD3 UR7, UR4, 0x80, URZ ;  /* 0x0000008004077890 */ /* 0x000fe2000fffe03f */
[----:B------:R-:W-:Y:S02]  /*3180*/  UMOV UR8, UR6 ;  /* 0x0000000600087c82 */ /* 0x000fe40008000000 */
[----:B------:R-:W-:Y:S01]  /*3190*/  UMOV UR10, UR4 ;  /* 0x00000004000a7c82 */ /* 0x000fe20008000000 */
[----:B------:R-:W-:Y:S01]  /*31a0*/  UIADD3 UR12, UR4, 0x100, URZ ;  /* 0x00000100040c7890 */ /* 0x000fe2000fffe03f */
[----:B------:R-:W-:Y:S01]  /*31b0*/  HGMMA.64x16x16.F32.BF16 R72, gdesc[UR8], R72, gsb0 ;  /* 0x00200000084879f0 */ /* 0x000fe20008001848 */
[----:B------:R-:W-:Y:S01]  /*31c0*/  UMOV UR11, 0x40000040 ;  /* 0x40000040000b7882 */ /* 0x000fe20000000000 */
[----:B------:R-:W-:Y:S01]  /*31d0*/  UMOV UR10, UR7 ;  /* 0x00000007000a7c82 */ /* 0x000fe20008000000 */
[----:B------:R-:W-:-:S02]  /*31e0*/  UIADD3 UR13, UR4, 0x180, URZ ;  /* 0x00000180040d7890 */ /* 0x000fc4000fffe03f */
        /* <DEDUP_REMOVED lines=334> */
[----:B------:R-:W-:Y:S01]  /*46d0*/  BPT.TRAP 0x1 ;  /* 0x000000040000795c */ /* 0x000fe20000300000 */
.L_x_30:
[----:B------:R-:W-:-:S13]  /*46e0*/  ISETP.NE.AND P1, PT, R81, RZ, PT ;  /* 0x000000ff5100720c */ /* 0x000fda0003f25270 */
[----:B01----:R-:W-:-:S05]  /*46f0*/  @P1 LEA R4, R3, UR40, 0x3 ;  /* 0x0000002803041c11 */ /* 0x003fca000f8e18ff */
[----:B------:R-:W-:-:S05]  /*4700*/  @P1 VIADD R5, R4, 0x28 ;  /* 0x0000002804051836 */ /* 0x000fca0000000000 */
[----:B------:R-:W-:-:S04]  /*4710*/  @P1 PRMT R5, R80, 0x654, R5 ;  /* 0x0000065450051816 */ /* 0x000fc80000000005 */
[----:B------:R0:W-:Y:S01]  /*4720*/  @P1 SYNCS.ARRIVE.TRANS64.RED.A1T0 RZ, [R5+URZ], RZ ;  /* 0x000000ff05ff19a7 */ /* 0x0001e2000810043f */
[----:B------:R-:W-:-:S13]  /*4730*/  ISETP.GT.U32.AND P1, PT, R23, 0x1, PT ;  /* 0x000000011700780c */ /* 0x000fda0003f24070 */
[----:B0-----:R-:W-:Y:S05]  /*4740*/  @P1 BRA `(.L_x_31) ;  /* 0x0000000000041947 */ /* 0x001fea0003800000 */
[----:B------:R-:W-:Y:S01]  /*4750*/  BPT.TRAP 0x1 ;  /* 0x000000040000795c */ /* 0x000fe20000300000 */
.L_x_31:
[----:B------:R-:W-:Y:S01]  /*4760*/  UIADD3 UR5, UR5, 0x1, URZ ;  /* 0x0000000105057890 */ /* 0x000fe2000fffe03f */
[C---:B------:R-:W-:Y:S01]  /*4770*/  ISETP.GT.AND P2, PT, R0.reuse, 0x1, PT ;  /* 0x000000010000780c */ /* 0x040fe20003f44270 */
[----:B------:R-:W-:Y:S02]  /*4780*/  VIADD R3, R3, 0x1 ;  /* 0x0000000103037836 */ /* 0x000fe40000000000 */
[----:B------:R-:W-:Y:S01]  /*4790*/  UISETP.NE.AND UP0, UPT, UR5, 0x5, UPT ;  /* 0x000000050500788c */ /* 0x000fe2000bf05270 */
[----:B------:R-:W-:Y:S02]  /*47a0*/  VIADD R0, R0, 0xffffffff ;  /* 0xffffffff00007836 */ /* 0x000fe40000000000 */
[C---:B------:R-:W-:Y:S01]  /*47b0*/  ISETP.NE.AND P1, PT, R3.reuse, 0x5, PT ;  /* 0x000000050300780c */ /* 0x040fe20003f25270 */
[----:B------:R-:W-:Y:S02]  /*47c0*/  USEL UR4, URZ, 0x1, UP0 ;  /* 0x000000013f047887 */ /* 0x000fe40008000000 */
[----:B------:R-:W-:Y:S01]  /*47d0*/  USEL UR5, UR5, URZ, UP0 ;  /* 0x0000003f05057287 */ /* 0x000fe20008000000 */
[----:B------:R-:W-:-:S03]  /*47e0*/  SEL R3, R3, RZ, P1 ;  /* 0x000000ff03037207 */ /* 0x000fc60000800000 */
[----:B------:R-:W-:Y:S01]  /*47f0*/  LOP3.LUT R6, R6, UR4, RZ, 0x3c, !PT ;  /* 0x0000000406067c12 */ /* 0x000fe2000f8e3cff */
[----:B------:R-:W-:Y:S07]  /*4800*/  @P2 BRA `(.L_x_32) ;  /* 0xffffffe8001c2947 */ /* 0x000fee000383ffff */
.L_x_25:
[----:B------:R-:W0:Y:S01]  /*4810*/  LDC R0, c[0x0][0x28c] ;  /* 0x0000a300ff007b82 */ /* 0x000e220000000800 */
[----:B------:R-:W-:-:S04]  /*4820*/  IMAD.U32 R3, RZ, RZ, UR44 ;  /* 0x0000002cff037e24 */ /* 0x000fc8000f8e00ff */
[----:B------:R1:W-:Y:S01]  /*4830*/  SYNCS.ARRIVE.TRANS64.A1T0 RZ, [R3+UR41], RZ ;  /* 0x000000ff03ff79a7 */ /* 0x0003e20008100029 */
[----:B0-----:R-:W-:-:S13]  /*4840*/  ISETP.GE.AND P1, PT, R0, 0x1, PT ;  /* 0x000000010000780c */ /* 0x001fda0003f26270 */
[----:B-1----:R-:W-:Y:S05]  /*4850*/  @!P1 BRA `(.L_x_33) ;  /* 0x0000000000449947 */ /* 0x002fea0003800000 */
[----:B------:R-:W-:Y:S05]  /*4860*/  @!P0 BRA `(.L_x_34) ;  /* 0x0000000000048947 */ /* 0x000fea0003800000 */
[----:B------:R-:W-:Y:S01]  /*4870*/  BPT.TRAP 0x1 ;  /* 0x000000040000795c */ /* 0x000fe20000300000 */
.L_x_34:
[----:B------:R-:W-:-:S13]  /*4880*/  ISETP.NE.AND P0, PT, R81, RZ, PT ;  /* 0x000000ff5100720c */ /* 0x000fda0003f05270 */
[----:B------:R-:W-:-:S05]  /*4890*/  VOTEU.ANY UP0, P0 ;  /* 0x00000000003f7886 */ /* 0x000fca0000000100 */
[----:B------:R-:W-:-:S06]  /*48a0*/  @UP0 UIADD3 UR4, UR36, UR42, URZ ;  /* 0x0000002a24040290 */ /* 0x000fcc000fffe03f */
[----:B------:R-:W-:Y:S02]  /*48b0*/  IMAD.U32 R4, RZ, RZ, UR4 ;  /* 0x00000004ff047e24 */ /* 0x000fe4000f8e00ff */
[----:B------:R-:W-:Y:S02]  /*48c0*/  IMAD.U32 R3, RZ, RZ, UR4 ;  /* 0x00000004ff037e24 */ /* 0x000fe4000f8e00ff */
[----:B------:R-:W-:-:S05]  /*48d0*/  @P0 IMAD.WIDE.U32 R4, R4, -0x33333333, RZ ;  /* 0xcccccccd04040825 */ /* 0x000fca00078e00ff */
[----:B------:R-:W-:-:S05]  /*48e0*/  @P0 SHF.R.U32.HI R0, RZ, 0x2, R5 ;  /* 0x00000002ff000819 */ /* 0x000fca0000011605 */
[----:B------:R-:W-:-:S05]  /*48f0*/  @P0 IMAD R0, R0, -0x5, R3 ;  /* 0xfffffffb00000824 */ /* 0x000fca00078e0203 */
[----:B------:R-:W-:-:S05]  /*4900*/  @P0 LEA R0, R0, UR40, 0x3 ;  /* 0x0000002800000c11 */ /* 0x000fca000f8e18ff */
[----:B------:R-:W-:-:S05]  /*4910*/  @P0 VIADD R3, R0, 0x28 ;  /* 0x0000002800030836 */ /* 0x000fca0000000000 */
[----:B------:R-:W-:-:S04]  /*4920*/  @P0 PRMT R3, R80, 0x654, R3 ;  /* 0x0000065450030816 */ /* 0x000fc80000000003 */
[----:B------:R0:W-:Y:S01]  /*4930*/  @P0 SYNCS.ARRIVE.TRANS64.RED.A1T0 RZ, [R3+URZ], RZ ;  /* 0x000000ff03ff09a7 */ /* 0x0001e2000810043f */
[----:B------:R-:W-:-:S13]  /*4940*/  ISETP.GT.U32.AND P0, PT, R23, 0x1, PT ;  /* 0x000000011700780c */ /* 0x000fda0003f04070 */
[----:B0-----:R-:W-:Y:S05]  /*4950*/  @P0 BRA `(.L_x_33) ;  /* 0x0000000000040947 */ /* 0x001fea0003800000 */
[----:B------:R-:W-:Y:S01]  /*4960*/  BPT.TRAP 0x1 ;  /* 0x000000040000795c */ /* 0x000fe20000300000 */
.L_x_33:
[----:B------:R-:W-:Y:S01]  /*4970*/  SHF.L.U32 R0, R96, 0x1f, RZ ;  /* 0x0000001f60007819 */ /* 0x000fe200000006ff */
[----:B------:R-:W-:Y:S01]  /*4980*/  UIADD3 UR36, UR36, UR39, URZ ;  /* 0x0000002724247290 */ /* 0x000fe2000fffe03f */
[----:B------:R-:W-:Y:S01]  /*4990*/  SHF.R.S32.HI R13, RZ, 0x1f, R19 ;  /* 0x0000001fff0d7819 */ /* 0x000fe20000011413 */
[----:B------:R-:W-:Y:S01]  /*49a0*/  UISETP.GE.U32.AND UP1, UPT, UR39, 0x5, UPT ;  /* 0x000000052700788c */ /* 0x000fe2000bf26070 */
[----:B------:R-:W0:Y:S01]  /*49b0*/  SYNCS.PHASECHK.TRANS64.TRYWAIT P0, [UR43+0x8], R0 ;  /* 0x00000800ff0075a7 */ /* 0x000e22000800016b */
[----:B------:R-:W-:Y:S02]  /*49c0*/  UISETP.GT.U32.AND UP0, UPT, UR36, 0x4, UPT ;  /* 0x000000042400788c */ /* 0x000fe4000bf04070 */
[----:B------:R-:W-:Y:S02]  /*49d0*/  UIMAD.WIDE.U32 UR4, UR36, -0x33333333, URZ ;  /* 0xcccccccd240478a5 */ /* 0x000fe4000f8e003f */
[----:B------:R-:W-:Y:S02]  /*49e0*/  UISETP.LT.U32.AND UP0, UPT, UR39, 0x5, UP0 ;  /* 0x000000052700788c */ /* 0x000fe40008701070 */
[----:B------:R-:W-:-:S02]  /*49f0*/  USHF.R.U32.HI UR4, URZ, 0x2, UR5 ;  /* 0x000000023f047899 */ /* 0x000fc40008011605 */
[----:B------:R-:W-:Y:S02]  /*4a00*/  USEL UR6, URZ, 0x1, !UP0 ;  /* 0x000000013f067887 */ /* 0x000fe4000c000000 */
[----:B------:R-:W-:Y:S02]  /*4a10*/  UIMAD UR36, UR4, -0x5, UR36 ;  /* 0xfffffffb042478a4 */ /* 0x000fe4000f8e0224 */
[----:B------:R-:W-:-:S04]  /*4a20*/  ULOP3.LUT UR37, UR37, UR6, URZ, 0x3c, !UPT ;  /* 0x0000000625257292 */ /* 0x000fc8000f8e3c3f */
[----:B------:R-:W-:Y:S01]  /*4a30*/  @UP1 ULOP3.LUT UR37, UR37, 0x1, UR4, 0x78, !UPT ;  /* 0x0000000125251892 */ /* 0x000fe2000f8e7804 */
[----:B0-----:R-:W-:Y:S11]  /*4a40*/  @!P0 BRA `(.L_x_35) ;  /* 0x00000050006c8947 */ /* 0x001ff60003800000 */
.L_x_174:
[----:B------:R-:W-:Y:S01]  /*4a50*/  IMAD.SHL.U32 R9, R22, 0x40, RZ ;  /* 0x0000004016097824 */ /* 0x000fe200078e00ff */
[----:B------:R-:W-:Y:S01]  /*4a60*/  ULDC UR6, c[0x0][0x284] ;  /* 0x0000a10000067ab9 */ /* 0x000fe20000000800 */
[----:B------:R-:W-:Y:S01]  /*4a70*/  IMAD R14, R18, 0x70, RZ ;  /* 0x00000070120e7824 */ /* 0x000fe200078e02ff */
[----:B------:R-:W-:Y:S01]  /*4a80*/  ULDC.64 UR4, c[0x0][0x5d0] ;  /* 0x0001740000047ab9 */ /* 0x000fe20000000a00 */
[----:B------:R-:W-:Y:S01]  /*4a90*/  IMAD.WIDE R98, R22, 0x40, R84 ;  /* 0x0000004016627825 */ /* 0x000fe200078e0254 */
[----:B------:R-:W-:Y:S01]  /*4aa0*/  ISETP.GE.AND P0, PT, R9, UR6, PT ;  /* 0x0000000609007c0c */ /* 0x000fe2000bf06270 */
[----:B------:R-:W-:Y:S01]  /*4ab0*/  ULDC UR6, c[0x0][0x288] ;  /* 0x0000a20000067ab9 */ /* 0x000fe20000000800 */
[----:B------:R-:W-:Y:S01]  /*4ac0*/  SHF.R.S32.HI R15, RZ, 0x1f, R14 ;  /* 0x0000001fff0f7819 */ /* 0x000fe2000001140e */
[----:B0-----:R-:W-:Y:S01]  /*4ad0*/  IMAD R0, R13, UR4, RZ ;  /* 0x000000040d007c24 */ /* 0x001fe2000f8e02ff */
[----:B------:R-:W-:Y:S01]  /*4ae0*/  ISETP.GE.OR P0, PT, R14, UR6, P0 ;  /* 0x000000060e007c0c */ /* 0x000fe20008706670 */
[----:B------:R-:W-:-:S04]  /*4af0*/  IMAD.WIDE.U32 R4, R19, UR4, R86 ;  /* 0x0000000413047c25 */ /* 0x000fc8000f8e0056 */
[----:B------:R-:W-:Y:S01]  /*4b00*/  IMAD R3, R19, UR5, R0 ;  /* 0x0000000513037c24 */ /* 0x000fe2000f8e0200 */
[----:B------:R-:W-:Y:S01]  /*4b10*/  IADD3 R6, P1, R14, R4, RZ ;  /* 0x000000040e067210 */ /* 0x000fe20007f3e0ff */
[----:B------:R-:W-:Y:S02]  /*4b20*/  ULDC.64 UR4, c[0x0][0x5c8] ;  /* 0x0001720000047ab9 */ /* 0x000fe40000000a00 */
[----:B------:R-:W-:Y:S01]  /*4b30*/  IMAD R11, R99, UR4, RZ ;  /* 0x00000004630b7c24 */ /* 0x000fe2000f8e02ff */
[----:B------:R-:W-:-:S03]  /*4b40*/  IADD3.X R7, R15, R5, R3, P1, !PT ;  /* 0x000000050f077210 */ /* 0x000fc60000ffe403 */
[C---:B------:R-:W-:Y:S02]  /*4b50*/  IMAD R11, R98.reuse, UR5, R11 ;  /* 0x00000005620b7c24 */ /* 0x040fe4000f8e020b */
[----:B------:R-:W-:Y:S01]  /*4b60*/  IMAD.WIDE.U32 R6, R98, UR4, R6 ;  /* 0x0000000462067c25 */ /* 0x000fe2000f8e0006 */
[----:B------:R-:W-:Y:S06]  /*4b70*/  @P0 BRA `(.L_x_36) ;  /* 0x0000003400f40947 */ /* 0x000fec0003800000 */
[----:B-----5:R-:W-:Y:S01]  /*4b80*/  FSETP.NEU.AND P0, PT, R83, RZ, PT ;  /* 0x000000ff5300720b */ /* 0x020fe20003f0d000 */
[----:B------:R-:W-:Y:S01]  /*4b90*/  IMAD.IADD R3, R91, 0x1, -R14 ;  /* 0x000000015b037824 */ /* 0x000fe200078e0a0e */
[----:B------:R-:W-:Y:S01]  /*4ba0*/  BSSY B0, `(.L_x_36) ;  /* 0x000037a000007945 */ /* 0x000fe20003800000 */
[----:B------:R-:W-:Y:S02]  /*4bb0*/  IMAD.IADD R0, R94, 0x1, -R9 ;  /* 0x000000015e007824 */ /* 0x000fe400078e0a09 */
[----:B------:R-:W-:Y:S01]  /*4bc0*/  IMAD.IADD R9, R7, 0x1, R11 ;  /* 0x0000000107097824 */ /* 0x000fe200078e020b */
[----:B------:R-:W-:-:S04]  /*4bd0*/  ISETP.GT.AND P1, PT, R3, RZ, PT ;  /* 0x000000ff0300720c */ /* 0x000fc80003f24270 */
[----:B------:R-:W-:-:S03]  /*4be0*/  ISETP.GT.AND P2, PT, R0, RZ, P1 ;  /* 0x000000ff0000720c */ /* 0x000fc60000f44270 */
[----:B------:R-:W-:Y:S10]  /*4bf0*/  @!P0 BRA `(.L_x_37) ;  /* 0x0000002400c88947 */ /* 0x000ff40003800000 */
[----:B------:R-:W0:Y:S01]  /*4c00*/  LDC.64 R100, c[0x0][0x5b8] ;  /* 0x00016e00ff647b82 */ /* 0x000e220000000a00 */
[----:B------:R-:W-:-:S07]  /*4c10*/  ULDC.64 UR4, c[0x0][0x5c0] ;  /* 0x0001700000047ab9 */ /* 0x000fce0000000a00 */
[----:B------:R-:W1:Y:S08]  /*4c20*/  LDC.64 R102, c[0x0][0x5b0] ;  /* 0x00016c00ff667b82 */ /* 0x000e700000000a00 */
[----:B------:R-:W2:Y:S01]  /*4c30*/  LDC.64 R104, c[0x0][0x5a8] ;  /* 0x00016a00ff687b82 */ /* 0x000ea20000000a00 */
[-C--:B0-----:R-:W-:Y:S02]  /*4c40*/  IMAD R8, R13, R100.reuse, RZ ;  /* 0x000000640d087224 */ /* 0x081fe400078e02ff */
[----:B------:R-:W-:-:S04]  /*4c50*/  IMAD.WIDE.U32 R4, R19, R100, R86 ;  /* 0x0000006413047225 */ /* 0x000fc800078e0056 */
[----:B------:R-:W-:Y:S01]  /*4c60*/  IMAD R97, R19, R101, R8 ;  /* 0x0000006513617224 */ /* 0x000fe200078e0208 */
[----:B------:R-:W-:Y:S01]  /*4c70*/  IADD3 R10, P0, R14, R4, RZ ;  /* 0x000000040e0a7210 */ /* 0x000fe20007f1e0ff */
[----:B-1----:R-:W-:-:S03]  /*4c80*/  IMAD R4, R99, R102, RZ ;  /* 0x0000006663047224 */ /* 0x002fc600078e02ff */
[----:B------:R-:W-:Y:S01]  /*4c90*/  IADD3.X R11, R15, R5, R97, P0, !PT ;  /* 0x000000050f0b7210 */ /* 0x000fe200007fe461 */
[C---:B------:R-:W-:Y:S02]  /*4ca0*/  IMAD R101, R98.reuse, R103, R4 ;  /* 0x0000006762657224 */ /* 0x040fe400078e0204 */
[----:B------:R-:W-:-:S04]  /*4cb0*/  IMAD.WIDE.U32 R4, R98, R102, R10 ;  /* 0x0000006662047225 */ /* 0x000fc800078e000a */
[----:B------:R-:W-:Y:S01]  /*4cc0*/  IMAD.IADD R5, R5, 0x1, R101 ;  /* 0x0000000105057824 */ /* 0x000fe200078e0265 */
[----:B--2---:R-:W-:-:S04]  /*4cd0*/  LEA R12, P0, R4, R104, 0x1 ;  /* 0x00000068040c7211 */ /* 0x004fc800078008ff */
[----:B------:R-:W-:-:S05]  /*4ce0*/  LEA.HI.X R13, R4, R105, R5, 0x1, P0 ;  /* 0x00000069040d7211 */ /* 0x000fca00000f0c05 */
[----:B------:R-:W2:Y:S01]  /*4cf0*/  @P2 LDG.E.LTC128B.U16 R18, desc[UR48][R12.64] ;  /* 0x000000300c122981 */ /* 0x000ea2000c1e1520 */
[----:B------:R-:W-:Y:S01]  /*4d00*/  IMAD.WIDE.U32 R4, R98, R102, R14 ;  /* 0x0000006662047225 */ /* 0x000fe200078e000e */
[----:B------:R-:W-:Y:S02]  /*4d10*/  BSSY B1, `(.L_x_38) ;  /* 0x0000015000017945 */ /* 0x000fe40003800000 */
[----:B------:R-:W-:-:S04]  /*4d20*/  IADD3 R20, P0, R86, R4, RZ ;  /* 0x0000000456147210 */ /* 0x000fc80007f1e0ff */
[----:B------:R-:W-:Y:S02]  /*4d30*/  IADD3.X R21, R87, R101, R5, P0, !PT ;  /* 0x0000006557157210 */ /* 0x000fe400007fe405 */
[----:B------:R-:W-:Y:S01]  /*4d40*/  LEA R8, P0, R6, UR4, 0x1 ;  /* 0x0000000406087c11 */ /* 0x000fe2000f8008ff */
[----:B------:R-:W-:-:S03]  /*4d50*/  IMAD.WIDE.U32 R20, R19, R100, R20 ;  /* 0x0000006413147225 */ /* 0x000fc600078e0014 */
[----:B------:R-:W-:Y:S02]  /*4d60*/  LEA.HI.X R9, R6, UR5, R9, 0x1, P0 ;  /* 0x0000000506097c11 */ /* 0x000fe400080f0c09 */
[----:B------:R-:W-:-:S04]  /*4d70*/  ISETP.GT.AND P0, PT, R3, 0x1, PT ;  /* 0x000000010300780c */ /* 0x000fc80003f04270 */
[----:B------:R-:W-:Y:S01]  /*4d80*/  ISETP.GT.AND P3, PT, R0, RZ, P0 ;  /* 0x000000ff0000720c */ /* 0x000fe20000764270 */
[----:B--2---:R-:W-:-:S04]  /*4d90*/  IMAD.U32 R4, R18, 0x10000, RZ ;  /* 0x0001000012047824 */ /* 0x004fc800078e00ff */
[----:B------:R-:W-:Y:S01]  /*4da0*/  FMUL R5, R4, R83 ;  /* 0x0000005304057220 */ /* 0x000fe20000400000 */
[----:B------:R-:W-:-:S03]  /*4db0*/  LEA R4, P4, R20, R104, 0x1 ;  /* 0x0000006814047211 */ /* 0x000fc600078808ff */
[----:B------:R-:W-:-:S05]  /*4dc0*/  FFMA R5, R72, R82, R5 ;  /* 0x0000005248057223 */ /* 0x000fca0000000005 */
[----:B------:R-:W-:Y:S01]  /*4dd0*/  F2FP.BF16.F32.PACK_AB R6, RZ, R5 ;  /* 0x00000005ff06723e */ /* 0x000fe200000010ff */
[----:B------:R-:W-:-:S03]  /*4de0*/  IMAD.IADD R5, R97, 0x1, R21 ;  /* 0x0000000161057824 */ /* 0x000fc600078e0215 */
[----:B------:R-:W-:Y:S01]  /*4df0*/  PRMT R7, R6, 0x7610, R7 ;  /* 0x0000761006077816 */ /* 0x000fe20000000007 */
[----:B------:R-:W-:Y:S01]  /*4e00*/  IMAD.SHL.U32 R6, R102, 0x8, RZ ;  /* 0x0000000866067824 */ /* 0x000fe200078e00ff */
[----:B------:R-:W-:-:S03]  /*4e10*/  LEA.HI.X R5, R20, R105, R5, 0x1, P4 ;  /* 0x0000006914057211 */ /* 0x000fc600020f0c05 */
[----:B------:R0:W-:Y:S02]  /*4e20*/  @P2 STG.E.U16 desc[UR48][R8.64], R7 ;  /* 0x0000000708002986 */ /* 0x0001e4000c101530 */
[----:B0-----:R-:W-:Y:S01]  /*4e30*/  SHF.L.U64.HI R7, R102, 0x3, R103 ;  /* 0x0000000366077819 */ /* 0x001fe20000010267 */
[----:B------:R-:W-:Y:S06]  /*4e40*/  @!P3 BRA `(.L_x_39) ;  /* 0x000000000004b947 */ /* 0x000fec0003800000 */
[----:B------:R0:W5:Y:S02]  /*4e50*/  LDG.E.LTC128B.U16 R18, desc[UR48][R4.64+0x2] ;  /* 0x0000023004127981 */ /* 0x000164000c1e1520 */
.L_x_39:
[----:B------:R-:W-:Y:S05]  /*4e60*/  BSYNC B1 ;  /* 0x0000000000017941 */ /* 0x000fea0003800000 */
.L_x_38:
[----:B------:R-:W-:Y:S01]  /*4e70*/  IMAD.WIDE.U32 R6, R98, R102, R6 ;  /* 0x0000006662067225 */ /* 0x000fe200078e0006 */
[----:B------:R-:W-:-:S03]  /*4e80*/  ISETP.GT.AND P1, PT, R0, 0x8, P1 ;  /* 0x000000080000780c */ /* 0x000fc60000f24270 */
[----:B-----5:R-:W-:Y:S02]  /*4e90*/  IMAD.U32 R12, R18, 0x10000, RZ ;  /* 0x00010000120c7824 */ /* 0x020fe400078e00ff */
[----:B------:R-:W-:Y:S01]  /*4ea0*/  IMAD.IADD R101, R101, 0x1, R7 ;  /* 0x0000000165657824 */ /* 0x000fe200078e0207 */
[----:B------:R-:W-:Y:S01]  /*4eb0*/  IADD3 R7, P2, R10, R6, RZ ;  /* 0x000000060a077210 */ /* 0x000fe20007f5e0ff */
[----:B------:R-:W-:-:S04]  /*4ec0*/  FMUL R12, R12, R83 ;  /* 0x000000530c0c7220 */ /* 0x000fc80000400000 */
[----:B------:R-:W-:Y:S01]  /*4ed0*/  FFMA R73, R73, R82, R12 ;  /* 0x0000005249497223 */ /* 0x000fe2000000000c */
[----:B------:R-:W-:Y:S01]  /*4ee0*/  IMAD.X R10, R101, 0x1, R11, P2 ;  /* 0x00000001650a7824 */ /* 0x000fe200010e060b */
[----:B------:R-:W-:-:S03]  /*4ef0*/  LEA R12, P2, R7, R104, 0x1 ;  /* 0x00000068070c7211 */ /* 0x000fc600078408ff */
[----:B------:R-:W-:Y:S02]  /*4f00*/  F2FP.BF16.F32.PACK_AB R73, RZ, R73 ;  /* 0x00000049ff49723e */ /* 0x000fe400000010ff */
[----:B------:R-:W-:-:S03]  /*4f10*/  LEA.HI.X R13, R7, R105, R10, 0x1, P2 ;  /* 0x00000069070d7211 */ /* 0x000fc600010f0c0a */
[----:B------:R1:W-:Y:S04]  /*4f20*/  @P3 STG.E.U16 desc[UR48][R8.64+0x2], R73 ;  /* 0x0000024908003986 */ /* 0x0003e8000c101530 */
[----:B------:R-:W2:Y:S01]  /*4f30*/  @P1 LDG.E.LTC128B.U16 R18, desc[UR48][R12.64] ;  /* 0x000000300c121981 */ /* 0x000ea2000c1e1520 */
[----:B------:R-:W-:Y:S01]  /*4f40*/  IADD3 R14, P2, P3, R86, R6, R14 ;  /* 0x00000006560e7210 */ /* 0x000fe20007b5e00e */
[----:B------:R-:W-:Y:S01]  /*4f50*/  BSSY B1, `(.L_x_40) ;  /* 0x0000011000017945 */ /* 0x000fe20003800000 */
[C---:B------:R-:W-:Y:S02]  /*4f60*/  SHF.L.U64.HI R11, R90.reuse, 0x1, R89 ;  /* 0x000000015a0b7819 */ /* 0x040fe40000010259 */
[----:B------:R-:W-:Y:S02]  /*4f70*/  IADD3.X R15, R87, R101, R15, P2, P3 ;  /* 0x00000065570f7210 */ /* 0x000fe400017e640f */
[----:B------:R-:W-:-:S02]  /*4f80*/  LEA R10, P2, R90, R8, 0x1 ;  /* 0x000000085a0a7211 */ /* 0x000fc400078408ff */
[----:B------:R-:W-:Y:S01]  /*4f90*/  ISETP.GT.AND P0, PT, R0, 0x8, P0 ;  /* 0x000000080000780c */ /* 0x000fe20000704270 */
[----:B------:R-:W-:-:S04]  /*4fa0*/  IMAD.WIDE.U32 R14, R19, R100, R14 ;  /* 0x00000064130e7225 */ /* 0x000fc800078e000e */
[----:B------:R-:W-:Y:S02]  /*4fb0*/  IMAD.X R11, R11, 0x1, R9, P2 ;  /* 0x000000010b0b7824 */ /* 0x000fe400010e0609 */
[----:B------:R-:W-:Y:S02]  /*4fc0*/  IMAD.IADD R15, R97, 0x1, R15 ;  /* 0x00000001610f7824 */ /* 0x000fe400078e020f */
[----:B--2---:R-:W-:-:S04]  /*4fd0*/  IMAD.U32 R6, R18, 0x10000, RZ ;  /* 0x0001000012067824 */ /* 0x004fc800078e00ff */
[----:B------:R-:W-:Y:S01]  /*4fe0*/  FMUL R7, R6, R83 ;  /* 0x0000005306077220 */ /* 0x000fe20000400000 */
[----:B------:R-:W-:-:S03]  /*4ff0*/  LEA R6, P3, R14, R104, 0x1 ;  /* 0x000000680e067211 */ /* 0x000fc600078608ff */
[----:B------:R-:W-:-:S05]  /*5000*/  FFMA R7, R74, R82, R7 ;  /* 0x000000524a077223 */ /* 0x000fca0000000007 */
[----:B------:R-:W-:Y:S02]  /*5010*/  F2FP.BF16.F32.PACK_AB R12, RZ, R7 ;  /* 0x00000007ff0c723e */ /* 0x000fe400000010ff */
[----:B------:R-:W-:-:S03]  /*5020*/  LEA.HI.X R7, R14, R105, R15, 0x1, P3 ;  /* 0x000000690e077211 */ /* 0x000fc600018f0c0f */
[----:B------:R1:W-:Y:S01]  /*5030*/  @P1 STG.E.U16 desc[UR48][R10.64], R12 ;  /* 0x0000000c0a001986 */ /* 0x0003e2000c101530 */
[----:B------:R-:W-:Y:S05]  /*5040*/  @!P0 BRA `(.L_x_41) ;  /* 0x0000000000048947 */ /* 0x000fea0003800000 */
[----:B------:R2:W5:Y:S02]  /*5050*/  LDG.E.LTC128B.U16 R18, desc[UR48][R6.64+0x2] ;  /* 0x0000023006127981 */ /* 0x000564000c1e1520 */
.L_x_41:
[----:B------:R-:W-:Y:S05]  /*5060*/  BSYNC B1 ;  /* 0x0000000000017941 */ /* 0x000fea0003800000 */
.L_x_40:
[----:B-1---5:R-:W-:Y:S01]  /*5070*/  IMAD.U32 R12, R18, 0x10000, RZ ;  /* 0x00010000120c7824 */ /* 0x022fe200078e00ff */
[----:B------:R-:W-:Y:S01]  /*5080*/  ISETP.GT.AND P1, PT, R3, 0x8, PT ;  /* 0x000000080300780c */ /* 0x000fe20003f24270 */
[----:B------:R-:W-:Y:S02]  /*5090*/  BSSY B1, `(.L_x_42) ;  /* 0x0000008000017945 */ /* 0x000fe40003800000 */
[----:B------:R-:W-:Y:S01]  /*50a0*/  FMUL R12, R12, R83 ;  /* 0x000000530c0c7220 */ /* 0x000fe20000400000 */
[----:B------:R-:W-:-:S03]  /*50b0*/  ISETP.GT.AND P2, PT, R0, RZ, P1 ;  /* 0x000000ff0000720c */ /* 0x000fc60000f44270 */
[----:B------:R-:W-:-:S05]  /*50c0*/  FFMA R12, R75, R82, R12 ;  /* 0x000000524b0c7223 */ /* 0x000fca000000000c */
[----:B------:R-:W-:-:S05]  /*50d0*/  F2FP.BF16.F32.PACK_AB R12, RZ, R12 ;  /* 0x0000000cff0c723e */ /* 0x000fca00000010ff */
[----:B------:R1:W-:Y:S01]  /*50e0*/  @P0 STG.E.U16 desc[UR48][R10.64+0x2], R12 ;  /* 0x0000020c0a000986 */ /* 0x0003e2000c101530 */
[----:B------:R-:W-:Y:S05]  /*50f0*/  @!P2 BRA `(.L_x_43) ;  /* 0x000000000004a947 */ /* 0x000fea0003800000 */
[----:B------:R3:W5:Y:S02]  /*5100*/  LDG.E.LTC128B.U16 R18, desc[UR48][R4.64+0x10] ;  /* 0x0000103004127981 */ /* 0x000764000c1e1520 */
.L_x_43:
[----:B------:R-:W-:Y:S05]  /*5110*/  BSYNC B1 ;  /* 0x0000000000017941 */ /* 0x000fea0003800000 */
.L_x_42:
        /* <DEDUP_REMOVED lines=10> */
.L_x_45:
[----:B------:R-:W-:Y:S05]  /*51c0*/  BSYNC B1 ;  /* 0x0000000000017941 */ /* 0x000fea0003800000 */
.L_x_44:
[----:B-----5:R-:W-:Y:S01]  /*51d0*/  IMAD.U32 R12, R18, 0x10000, RZ ;  /* 0x00010000120c7824 */ /* 0x020fe200078e00ff */
[----:B------:R-:W-:Y:S01]  /*51e0*/  ISETP.GT.AND P1, PT, R0, 0x8, P1 ;  /* 0x000000080000780c */ /* 0x000fe20000f24270 */
[----:B------:R-:W-:Y:S02]  /*51f0*/  BSSY B1, `(.L_x_46) ;  /* 0x0000007000017945 */ /* 0x000fe40003800000 */
[----:B------:R-:W-:-:S04]  /*5200*/  FMUL R12, R12, R83 ;  /* 0x000000530c0c7220 */ /* 0x000fc80000400000 */
[----:B------:R-:W-:-:S05]  /*5210*/  FFMA R12, R77, R82, R12 ;  /* 0x000000524d0c7223 */ /* 0x000fca000000000c */
[----:B------:R-:W-:-:S05]  /*5220*/  F2FP.BF16.F32.PACK_AB R12, RZ, R12 ;  /* 0x0000000cff0c723e */ /* 0x000fca00000010ff */
[----:B------:R0:W-:Y:S01]  /*5230*/  @P3 STG.E.U16 desc[UR48][R8.64+0x12], R12 ;  /* 0x0000120c08003986 */ /* 0x0001e2000c101530 */
[----:B------:R-:W-:Y:S05]  /*5240*/  @!P1 BRA `(.L_x_47) ;  /* 0x0000000000049947 */ /* 0x000fea0003800000 */
[----:B------:R0:W5:Y:S02]  /*5250*/  LDG.E.LTC128B.U16 R18, desc[UR48][R6.64+0x10] ;  /* 0x0000103006127981 */ /* 0x000164000c1e1520 */
.L_x_47:
[----:B------:R-:W-:Y:S05]  /*5260*/  BSYNC B1 ;  /* 0x0000000000017941 */ /* 0x000fea0003800000 */
.L_x_46:
[----:B0----5:R-:W-:Y:S01]  /*5270*/  IMAD.U32 R12, R18, 0x10000, RZ ;  /* 0x00010000120c7824 */ /* 0x021fe200078e00ff */
[----:B------:R-:W-:Y:S01]  /*5280*/  ISETP.GT.AND P0, PT, R0, 0x8, P0 ;  /* 0x000000080000780c */ /* 0x000fe20000704270 */
[----:B------:R-:W-:Y:S02]  /*5290*/  BSSY B1, `(.L_x_48) ;  /* 0x0000007000017945 */ /* 0x000fe40003800000 */
[----:B-1----:R-:W-:-:S04]  /*52a0*/  FMUL R13, R12, R83 ;  /* 0x000000530c0d7220 */ /* 0x002fc80000400000 */
[----:B------:R-:W-:-:S05]  /*52b0*/  FFMA R13, R78, R82, R13 ;  /* 0x000000524e0d7223 */ /* 0x000fca000000000d */
[----:B------:R-:W-:-:S05]  /*52c0*/  F2FP.BF16.F32.PACK_AB R13, RZ, R13 ;  /* 0x0000000dff0d723e */ /* 0x000fca00000010ff */
[----:B------:R0:W-:Y:S01]  /*52d0*/  @P1 STG.E.U16 desc[UR48][R10.64+0x10], R13 ;  /* 0x0000100d0a001986 */ /* 0x0001e2000c101530 */
[----:B------:R-:W-:Y:S05]  /*52e0*/  @!P0 BRA `(.L_x_49) ;  /* 0x0000000000048947 */ /* 0x000fea0003800000 */
[----:B------:R1:W5:Y:S02]  /*52f0*/  LDG.E.LTC128B.U16 R18, desc[UR48][R6.64+0x12] ;  /* 0x0000123006127981 */ /* 0x000364000c1e1520 */
.L_x_49:
[----:B------:R-:W-:Y:S05]  /*5300*/  BSYNC B1 ;  /* 0x0000000000017941 */ /* 0x000fea0003800000 */
.L_x_48:
[----:B-----5:R-:W-:Y:S01]  /*5310*/  IMAD.U32 R12, R18, 0x10000, RZ ;  /* 0x00010000120c7824 */ /* 0x020fe200078e00ff */
        /* <DEDUP_REMOVED lines=9> */
.L_x_51:
[----:B------:R-:W-:Y:S05]  /*53b0*/  BSYNC B1 ;  /* 0x0000000000017941 */ /* 0x000fea0003800000 */
.L_x_50:
[----:B0----5:R-:W-:Y:S01]  /*53c0*/  IMAD.U32 R12, R18, 0x10000, RZ ;  /* 0x00010000120c7824 */ /* 0x021fe200078e00ff */
        /* <DEDUP_REMOVED lines=9> */
.L_x_53:
[----:B------:R-:W-:Y:S05]  /*5460*/  BSYNC B1 ;  /* 0x0000000000017941 */ /* 0x000fea0003800000 */
.L_x_52:
        /* <DEDUP_REMOVED lines=9> */
.L_x_55:
[----:B------:R-:W-:Y:S05]  /*5500*/  BSYNC B1 ;  /* 0x0000000000017941 */ /* 0x000fea0003800000 */
.L_x_54:
[----:B0----5:R-:W-:Y:S01]  /*5510*/  IMAD.U32 R12, R18, 0x10000, RZ ;  /* 0x00010000120c7824 */ /* 0x021fe200078e00ff */
        /* <DEDUP_REMOVED lines=8> */
.L_x_57:
[----:B------:R-:W-:Y:S05]  /*55a0*/  BSYNC B1 ;  /* 0x0000000000017941 */ /* 0x000fea0003800000 */
.L_x_56:
        /* <DEDUP_REMOVED lines=10> */
.L_x_59:
[----:B------:R-:W-:Y:S05]  /*5650*/  BSYNC B1 ;  /* 0x0000000000017941 */ /* 0x000fea0003800000 */
.L_x_58:
        /* <DEDUP_REMOVED lines=10> */
.L_x_61:
[----:B------:R-:W-:Y:S05]  /*5700*/  BSYNC B1 ;  /* 0x0000000000017941 */ /* 0x000fea0003800000 */
.L_x_60:
        /* <DEDUP_REMOVED lines=9> */
.L_x_63:
[----:B------:R-:W-:Y:S05]  /*57a0*/  BSYNC B1 ;  /* 0x0000000000017941 */ /* 0x000fea0003800000 */
.L_x_62:
        /* <DEDUP_REMOVED lines=9> */
.L_x_65:
[----:B------:R-:W-:Y:S05]  /*5840*/  BSYNC B1 ;  /* 0x0000000000017941 */ /* 0x000fea0003800000 */
.L_x_64:
        /* <DEDUP_REMOVED lines=10> */
.L_x_67:
[----:B------:R-:W-:Y:S05]  /*58f0*/  BSYNC B1 ;  /* 0x0000000000017941 */ /* 0x000fea0003800000 */
.L_x_66:
        /* <DEDUP_REMOVED lines=10> */
.L_x_69:
[----:B------:R-:W-:Y:S05]  /*59a0*/  BSYNC B1 ;  /* 0x0000000000017941 */ /* 0x000fea0003800000 */
.L_x_68:
        /* <DEDUP_REMOVED lines=9> */
.L_x_71:
[----:B------:R-:W-:Y:S05]  /*5a40*/  BSYNC B1 ;  /* 0x0000000000017941 */ /* 0x000fea0003800000 */
.L_x_70:
        /* <DEDUP_REMOVED lines=9> */
.L_x_73:
[----:B------:R-:W-:Y:S05]  /*5ae0*/  BSYNC B1 ;  /* 0x0000000000017941 */ /* 0x000fea0003800000 */
.L_x_72:
        /* <DEDUP_REMOVED lines=10> */
.L_x_75:
[----:B------:R-:W-:Y:S05]  /*5b90*/  BSYNC B1 ;  /* 0x0000000000017941 */ /* 0x000fea0003800000 */
.L_x_74:
        /* <DEDUP_REMOVED lines=10> */
.L_x_77:
[----:B------:R-:W-:Y:S05]  /*5c40*/  BSYNC B1 ;  /* 0x0000000000017941 */ /* 0x000fea0003800000 */
.L_x_76:
        /* <DEDUP_REMOVED lines=9> */
.L_x_79:
[----:B------:R-:W-:Y:S05]  /*5ce0*/  BSYNC B1 ;  /* 0x0000000000017941 */ /* 0x000fea0003800000 */
.L_x_78:
        /* <DEDUP_REMOVED lines=9> */
.L_x_81:
[----:B------:R-:W-:Y:S05]  /*5d80*/  BSYNC B1 ;  /* 0x0000000000017941 */ /* 0x000fea0003800000 */
.L_x_80:
        /* <DEDUP_REMOVED lines=10> */
.L_x_83:
[----:B------:R-:W-:Y:S05]  /*5e30*/  BSYNC B1 ;  /* 0x0000000000017941 */ /* 0x000fea0003800000 */
.L_x_82:
        /* <DEDUP_REMOVED lines=10> */
.L_x_85:
[----:B------:R-:W-:Y:S05]  /*5ee0*/  BSYNC B1 ;  /* 0x0000000000017941 */ /* 0x000fea0003800000 */
.L_x_84:
        /* <DEDUP_REMOVED lines=9> */
.L_x_87:
[----:B------:R-:W-:Y:S05]  /*5f80*/  BSYNC B1 ;  /* 0x0000000000017941 */ /* 0x000fea0003800000 */
.L_x_86:
        /* <DEDUP_REMOVED lines=9> */
.L_x_89:
[----:B------:R-:W-:Y:S05]  /*6020*/  BSYNC B1 ;  /* 0x0000000000017941 */ /* 0x000fea0003800000 */
.L_x_88:
        /* <DEDUP_REMOVED lines=10> */
.L_x_91:
[----:B------:R-:W-:Y:S05]  /*60d0*/  BSYNC B1 ;  /* 0x0000000000017941 */ /* 0x000fea0003800000 */
.L_x_90:
        /* <DEDUP_REMOVED lines=10> */
.L_x_93:
[----:B------:R-:W-:Y:S05]  /*6180*/  BSYNC B1 ;  /* 0x0000000000017941 */ /* 0x000fea0003800000 */
.L_x_92:
        /* <DEDUP_REMOVED lines=9> */
.L_x_95:
[----:B------:R-:W-:Y:S05]  /*6220*/  BSYNC B1 ;  /* 0x0000000000017941 */ /* 0x000fea0003800000 */
.L_x_94:
        /* <DEDUP_REMOVED lines=9> */
.L_x_97:
[----:B------:R-:W-:Y:S05]  /*62c0*/  BSYNC B1 ;  /* 0x0000000000017941 */ /* 0x000fea0003800000 */
.L_x_96:
        /* <DEDUP_REMOVED lines=10> */
.L_x_99:
[----:B------:R-:W-:Y:S05]  /*6370*/  BSYNC B1 ;  /* 0x0000000000017941 */ /* 0x000fea0003800000 */
.L_x_98:
        /* <DEDUP_REMOVED lines=10> */
.L_x_101:
[----:B------:R-:W-:Y:S05]  /*6420*/  BSYNC B1 ;  /* 0x0000000000017941 */ /* 0x000fea0003800000 */
.L_x_100:
        /* <DEDUP_REMOVED lines=9> */
.L_x_103:
[----:B------:R-:W-:Y:S05]  /*64c0*/  BSYNC B1 ;  /* 0x0000000000017941 */ /* 0x000fea0003800000 */
.L_x_102:
        /* <DEDUP_REMOVED lines=9> */
.L_x_105:
[----:B------:R-:W-:Y:S05]  /*6560*/  BSYNC B1 ;  /* 0x0000000000017941 */ /* 0x000fea0003800000 */
.L_x_104:
        /* <DEDUP_REMOVED lines=10> */
.L_x_107:
[----:B------:R-:W-:Y:S05]  /*6610*/  BSYNC B1 ;  /* 0x0000000000017941 */ /* 0x000fea0003800000 */
.L_x_106:
        /* <DEDUP_REMOVED lines=10> */
.L_x_109:
[----:B------:R-:W-:Y:S05]  /*66c0*/  BSYNC B1 ;  /* 0x0000000000017941 */ /* 0x000fea0003800000 */
.L_x_108:
        /* <DEDUP_REMOVED lines=9> */
.L_x_111:
[----:B------:R-:W-:Y:S05]  /*6760*/  BSYNC B1 ;  /* 0x0000000000017941 */ /* 0x000fea0003800000 */
.L_x_110:
        /* <DEDUP_REMOVED lines=9> */
.L_x_113:
[----:B------:R-:W-:Y:S05]  /*6800*/  BSYNC B1 ;  /* 0x0000000000017941 */ /* 0x000fea0003800000 */
.L_x_112:
        /* <DEDUP_REMOVED lines=10> */
.L_x_115:
[----:B------:R-:W-:Y:S05]  /*68b0*/  BSYNC B1 ;  /* 0x0000000000017941 */ /* 0x000fea0003800000 */
.L_x_114:
        /* <DEDUP_REMOVED lines=10> */
.L_x_117:
[----:B------:R-:W-:Y:S05]  /*6960*/  BSYNC B1 ;  /* 0x0000000000017941 */ /* 0x000fea0003800000 */
.L_x_116:
        /* <DEDUP_REMOVED lines=9> */
.L_x_119:
[----:B------:R-:W-:Y:S05]  /*6a00*/  BSYNC B1 ;  /* 0x0000000000017941 */ /* 0x000fea0003800000 */
.L_x_118:
        /* <DEDUP_REMOVED lines=9> */
.L_x_121:
[----:B------:R-:W-:Y:S05]  /*6aa0*/  BSYNC B1 ;  /* 0x0000000000017941 */ /* 0x000fea0003800000 */
.L_x_120:
        /* <DEDUP_REMOVED lines=10> */
.L_x_123:
[----:B------:R-:W-:Y:S05]  /*6b50*/  BSYNC B1 ;  /* 0x0000000000017941 */ /* 0x000fea0003800000 */
.L_x_122:
        /* <DEDUP_REMOVED lines=10> */
.L_x_125:
[----:B------:R-:W-:Y:S05]  /*6c00*/  BSYNC B1 ;  /* 0x0000000000017941 */ /* 0x000fea0003800000 */
.L_x_124:
        /* <DEDUP_REMOVED lines=9> */
.L_x_127:
[----:B------:R-:W-:Y:S05]  /*6ca0*/  BSYNC B1 ;  /* 0x0000000000017941 */ /* 0x000fea0003800000 */
.L_x_126:
        /* <DEDUP_REMOVED lines=9> */
.L_x_129:
[----:B------:R-:W-:Y:S05]  /*6d40*/  BSYNC B1 ;  /* 0x0000000000017941 */ /* 0x000fea0003800000 */
.L_x_128:
        /* <DEDUP_REMOVED lines=10> */
.L_x_131:
[----:B------:R-:W-:Y:S05]  /*6df0*/  BSYNC B1 ;  /* 0x0000000000017941 */ /* 0x000fea0003800000 */
.L_x_130:
        /* <DEDUP_REMOVED lines=10> */
.L_x_133:
[----:B------:R-:W-:Y:S05]  /*6ea0*/  BSYNC B1 ;  /* 0x0000000000017941 */ /* 0x000fea0003800000 */
.L_x_132:
        /* <DEDUP_REMOVED lines=9> */
.L_x_135:
[----:B------:R-:W-:Y:S05]  /*6f40*/  BSYNC B1 ;  /* 0x0000000000017941 */ /* 0x000fea0003800000 */
.L_x_134:
        /* <DEDUP_REMOVED lines=9> */
.L_x_137:
[----:B------:R-:W-:Y:S05]  /*6fe0*/  BSYNC B1 ;  /* 0x0000000000017941 */ /* 0x000fea0003800000 */
.L_x_136:
        /* <DEDUP_REMOVED lines=10> */
.L_x_139:
[----:B------:R-:W-:Y:S05]  /*7090*/  BSYNC B1 ;  /* 0x0000000000017941 */ /* 0x000fea0003800000 */
.L_x_138:
        /* <DEDUP_REMOVED lines=10> */
.L_x_141:
[----:B------:R-:W-:Y:S05]  /*7140*/  BSYNC B1 ;  /* 0x0000000000017941 */ /* 0x000fea0003800000 */
.L_x_140:
[----:B0--345:R-:W-:Y:S01]  /*7150*/  IMAD.U32 R4, R18, 0x10000, RZ ;  /* 0x0001000012047824 */ /* 0x039fe200078e00ff */
        /* <DEDUP_REMOVED lines=8> */
.L_x_143:
[----:B------:R-:W-:Y:S05]  /*71e0*/  BSYNC B1 ;  /* 0x0000000000017941 */ /* 0x000fea0003800000 */
.L_x_142:
[----:B0----5:R-:W-:Y:S01]  /*71f0*/  IMAD.U32 R4, R18, 0x10000, RZ ;  /* 0x0001000012047824 */ /* 0x021fe200078e00ff */
[----:B------:R-:W-:Y:S01]  /*7200*/  ISETP.GT.AND P0, PT, R0, 0x8, P0 ;  /* 0x000000080000780c */ /* 0x000fe20000704270 */
[----:B------:R-:W-:Y:S01]  /*7210*/  @P1 IMAD.MOV.U32 R5, RZ, RZ, R11 ;  /* 0x000000ffff051224 */ /* 0x000fe200078e000b */
[----:B------:R-:W-:Y:S01]  /*7220*/  BSSY B1, `(.L_x_144) ;  /* 0x0000008000017945 */ /* 0x000fe20003800000 */
[----:B------:R-:W-:Y:S01]  /*7230*/  FMUL R3, R4, R83 ;  /* 0x0000005304037220 */ /* 0x000fe20000400000 */
[----:B------:R-:W-:-:S03]  /*7240*/  @P1 IMAD.MOV.U32 R4, RZ, RZ, R10 ;  /* 0x000000ffff041224 */ /* 0x000fc600078e000a */
[----:B------:R-:W-:-:S05]  /*7250*/  FFMA R3, R30, R82, R3 ;  /* 0x000000521e037223 */ /* 0x000fca0000000003 */
[----:B------:R-:W-:-:S05]  /*7260*/  F2FP.BF16.F32.PACK_AB R3, RZ, R3 ;  /* 0x00000003ff03723e */ /* 0x000fca00000010ff */
[----:B------:R0:W-:Y:S01]  /*7270*/  @P1 STG.E.U16 desc[UR48][R4.64+0xd0], R3 ;  /* 0x0000d00304001986 */ /* 0x0001e2000c101530 */
[----:B------:R-:W-:Y:S05]  /*7280*/  @!P0 BRA `(.L_x_145) ;  /* 0x0000000000048947 */ /* 0x000fea0003800000 */
[----:B------:R4:W5:Y:S02]  /*7290*/  LDG.E.LTC128B.U16 R18, desc[UR48][R6.64+0xd2] ;  /* 0x0000d23006127981 */ /* 0x000964000c1e1520 */
.L_x_145:
[----:B------:R-:W-:Y:S05]  /*72a0*/  BSYNC B1 ;  /* 0x0000000000017941 */ /* 0x000fea0003800000 */
.L_x_144:
[----:B------:R-:W-:Y:S05]  /*72b0*/  @!P0 BRA `(.L_x_146) ;  /* 0x0000001000208947 */ /* 0x000fea0003800000 */
[----:B-----5:R-:W-:-:S04]  /*72c0*/  IMAD.U32 R18, R18, 0x10000, RZ ;  /* 0x0001000012127824 */ /* 0x020fc800078e00ff */
[----:B------:R-:W-:-:S04]  /*72d0*/  FMUL R18, R18, R83 ;  /* 0x0000005312127220 */ /* 0x000fc80000400000 */
[----:B------:R-:W-:-:S05]  /*72e0*/  FFMA R18, R31, R82, R18 ;  /* 0x000000521f127223 */ /* 0x000fca0000000012 */
[----:B------:R-:W-:-:S05]  /*72f0*/  F2FP.BF16.F32.PACK_AB R18, RZ, R18 ;  /* 0x00000012ff12723e */ /* 0x000fca00000010ff */
[----:B------:R0:W-:Y:S01]  /*7300*/  STG.E.U16 desc[UR48][R10.64+0xd2], R18 ;  /* 0x0000d2120a007986 */ /* 0x0001e2000c101530 */
[----:B------:R-:W-:Y:S05]  /*7310*/  BRA `(.L_x_146) ;  /* 0x0000001000087947 */ /* 0x000fea0003800000 */
.L_x_37:
[----:B------:R-:W-:Y:S01]  /*7320*/  ULDC.64 UR4, c[0x0][0x5c0] ;  /* 0x0001700000047ab9 */ /* 0x000fe20000000a00 */
[----:B------:R-:W-:Y:S01]  /*7330*/  ISETP.GT.AND P3, PT, R3, 0x1, PT ;  /* 0x000000010300780c */ /* 0x000fe20003f64270 */
[-C--:B------:R-:W-:Y:S01]  /*7340*/  FMUL R72, R72, R82.reuse ;  /* 0x0000005248487220 */ /* 0x080fe20000400000 */
[----:B------:R-:W-:Y:S01]  /*7350*/  LEA R4, P0, R6, UR4, 0x1 ;  /* 0x0000000406047c11 */ /* 0x000fe2000f8008ff */
[-C--:B------:R-:W-:Y:S01]  /*7360*/  FMUL R73, R73, R82.reuse ;  /* 0x0000005249497220 */ /* 0x080fe20000400000 */
[----:B------:R-:W-:Y:S01]  /*7370*/  ISETP.GT.AND P1, PT, R0, 0x8, P1 ;  /* 0x000000080000780c */ /* 0x000fe20000f24270 */
[-C--:B------:R-:W-:Y:S01]  /*7380*/  FMUL R74, R74, R82.reuse ;  /* 0x000000524a4a7220 */ /* 0x080fe20000400000 */
[----:B------:R-:W-:Y:S01]  /*7390*/  LEA.HI.X R5, R6, UR5, R9, 0x1, P0 ;  /* 0x0000000506057c11 */ /* 0x000fe200080f0c09 */
[-C--:B------:R-:W-:Y:S01]  /*73a0*/  FMUL R75, R75, R82.reuse ;  /* 0x000000524b4b7220 */ /* 0x080fe20000400000 */
[----:B------:R-:W-:Y:S01]  /*73b0*/  ISETP.GT.AND P0, PT, R0, RZ, P3 ;  /* 0x000000ff0000720c */ /* 0x000fe20001f04270 */
[----:B------:R-:W-:Y:S01]  /*73c0*/  FMUL R76, R76, R82 ;  /* 0x000000524c4c7220 */ /* 0x000fe20000400000 */
[----:B------:R-:W-:Y:S01]  /*73d0*/  F2FP.BF16.F32.PACK_AB R72, RZ, R72 ;  /* 0x00000048ff48723e */ /* 0x000fe200000010ff */
[-C--:B------:R-:W-:Y:S01]  /*73e0*/  FMUL R77, R77, R82.reuse ;  /* 0x000000524d4d7220 */ /* 0x080fe20000400000 */
[----:B------:R-:W-:Y:S01]  /*73f0*/  F2FP.BF16.F32.PACK_AB R73, RZ, R73 ;  /* 0x00000049ff49723e */ /* 0x000fe200000010ff */
[-C--:B------:R-:W-:Y:S01]  /*7400*/  FMUL R78, R78, R82.reuse ;  /* 0x000000524e4e7220 */ /* 0x080fe20000400000 */
[----:B------:R-:W-:Y:S01]  /*7410*/  ISETP.GT.AND P3, PT, R0, 0x8, P3 ;  /* 0x000000080000780c */ /* 0x000fe20001f64270 */
[----:B------:R-:W-:Y:S01]  /*7420*/  @P2 STG.E.U16 desc[UR48][R4.64], R72 ;  /* 0x0000004804002986 */ /* 0x000fe2000c101530 */
[----:B------:R-:W-:Y:S01]  /*7430*/  ISETP.GT.AND P2, PT, R3, 0x8, PT ;  /* 0x000000080300780c */ /* 0x000fe20003f44270 */
[-C--:B------:R-:W-:Y:S01]  /*7440*/  FMUL R79, R79, R82.reuse ;  /* 0x000000524f4f7220 */ /* 0x080fe20000400000 */
[----:B------:R-:W-:Y:S01]  /*7450*/  SHF.L.U64.HI R7, R90, 0x1, R89 ;  /* 0x000000015a077819 */ /* 0x000fe20000010259 */
[----:B------:R-:W-:Y:S01]  /*7460*/  FMUL R64, R64, R82 ;  /* 0x0000005240407220 */ /* 0x000fe20000400000 */
[----:B------:R-:W-:Y:S01]  /*7470*/  LEA R6, P4, R90, R4, 0x1 ;  /* 0x000000045a067211 */ /* 0x000fe200078808ff */
[----:B------:R-:W-:Y:S01]  /*7480*/  @P0 STG.E.U16 desc[UR48][R4.64+0x2], R73 ;  /* 0x0000024904000986 */ /* 0x000fe2000c101530 */
[----:B------:R-:W-:Y:S01]  /*7490*/  ISETP.GT.AND P5, PT, R0, RZ, P2 ;  /* 0x000000ff0000720c */ /* 0x000fe200017a4270 */
[----:B------:R-:W-:Y:S01]  /*74a0*/  FMUL R65, R65, R82 ;  /* 0x0000005241417220 */ /* 0x000fe20000400000 */
[----:B------:R-:W-:Y:S01]  /*74b0*/  ISETP.GT.AND P0, PT, R3, 0x9, PT ;  /* 0x000000090300780c */ /* 0x000fe20003f04270 */
[----:B------:R-:W-:Y:S01]  /*74c0*/  IMAD.X R7, R7, 0x1, R5, P4 ;  /* 0x0000000107077824 */ /* 0x000fe200020e0605 */
[----:B------:R-:W-:Y:S01]  /*74d0*/  F2FP.BF16.F32.PACK_AB R74, RZ, R74 ;  /* 0x0000004aff4a723e */ /* 0x000fe200000010ff */
[-C--:B------:R-:W-:Y:S01]  /*74e0*/  FMUL R66, R66, R82.reuse ;  /* 0x0000005242427220 */ /* 0x080fe20000400000 */
[----:B------:R-:W-:Y:S01]  /*74f0*/  F2FP.BF16.F32.PACK_AB R75, RZ, R75 ;  /* 0x0000004bff4b723e */ /* 0x000fe200000010ff */
[----:B------:R-:W-:Y:S01]  /*7500*/  FMUL R67, R67, R82 ;  /* 0x0000005243437220 */ /* 0x000fe20000400000 */
[----:B------:R-:W-:Y:S01]  /*7510*/  ISETP.GT.AND P4, PT, R0, RZ, P0 ;  /* 0x000000ff0000720c */ /* 0x000fe20000784270 */
[----:B------:R-:W-:Y:S01]  /*7520*/  @P1 STG.E.U16 desc[UR48][R6.64], R74 ;  /* 0x0000004a06001986 */ /* 0x000fe2000c101530 */
[----:B------:R-:W-:Y:S01]  /*7530*/  F2FP.BF16.F32.PACK_AB R76, RZ, R76 ;  /* 0x0000004cff4c723e */ /* 0x000fe200000010ff */
[-C--:B------:R-:W-:Y:S01]  /*7540*/  FMUL R68, R68, R82.reuse ;  /* 0x0000005244447220 */ /* 0x080fe20000400000 */
[C---:B------:R-:W-:Y:S01]  /*7550*/  ISETP.GT.AND P1, PT, R0.reuse, 0x8, P2 ;  /* 0x000000080000780c */ /* 0x040fe20001724270 */
[----:B------:R-:W-:Y:S01]  /*7560*/  @P3 STG.E.U16 desc[UR48][R6.64+0x2], R75 ;  /* 0x0000024b06003986 */ /* 0x000fe2000c101530 */
[----:B------:R-:W-:Y:S01]  /*7570*/  ISETP.GT.AND P2, PT, R3, 0x10, PT ;  /* 0x000000100300780c */ /* 0x000fe20003f44270 */
[-C--:B------:R-:W-:Y:S01]  /*7580*/  FMUL R69, R69, R82.reuse ;  /* 0x0000005245457220 */ /* 0x080fe20000400000 */
[----:B------:R-:W-:Y:S01]  /*7590*/  ISETP.GT.AND P3, PT, R0, 0x8, P0 ;  /* 0x000000080000780c */ /* 0x000fe20000764270 */
[----:B------:R-:W-:Y:S01]  /*75a0*/  @P5 STG.E.U16 desc[UR48][R4.64+0x10], R76 ;  /* 0x0000104c04005986 */ /* 0x000fe2000c101530 */
[----:B------:R-:W-:Y:S01]  /*75b0*/  F2FP.BF16.F32.PACK_AB R77, RZ, R77 ;  /* 0x0000004dff4d723e */ /* 0x000fe200000010ff */
[-C--:B------:R-:W-:Y:S01]  /*75c0*/  FMUL R70, R70, R82.reuse ;  /* 0x0000005246467220 */ /* 0x080fe20000400000 */
[----:B------:R-:W-:Y:S01]  /*75d0*/  ISETP.GT.AND P5, PT, R0, RZ, P2 ;  /* 0x000000ff0000720c */ /* 0x000fe200017a4270 */
[----:B------:R-:W-:Y:S01]  /*75e0*/  FMUL R71, R71, R82 ;  /* 0x0000005247477220 */ /* 0x000fe20000400000 */
[----:B------:R-:W-:Y:S01]  /*75f0*/  ISETP.GT.AND P0, PT, R3, 0x11, PT ;  /* 0x000000110300780c */ /* 0x000fe20003f04270 */
[----:B------:R-:W-:Y:S01]  /*7600*/  @P4 STG.E.U16 desc[UR48][R4.64+0x12], R77 ;  /* 0x0000124d04004986 */ /* 0x000fe2000c101530 */
        /* <DEDUP_REMOVED lines=131> */
[----:B------:R-:W-:Y:S01]  /*7e40*/  FMUL R31, R31, R82 ;  /* 0x000000521f1f7220 */ /* 0x000fe20000400000 */
[----:B------:R-:W-:Y:S01]  /*7e50*/  ISETP.GT.AND P3, PT, R0, 0x8, P0 ;  /* 0x000000080000780c */ /* 0x000fe20000764270 */
[----:B------:R-:W-:Y:S01]  /*7e60*/  @P5 STG.E.U16 desc[UR48][R4.64+0x80], R40 ;  /* 0x0000802804005986 */ /* 0x000fe2000c101530 */
[----:B------:R-:W-:-:S02]  /*7e70*/  F2FP.BF16.F32.PACK_AB R41, RZ, R41 ;  /* 0x00000029ff29723e */ /* 0x000fc400000010ff */
[C---:B------:R-:W-:Y:S02]  /*7e80*/  ISETP.GT.AND P5, PT, R0.reuse, RZ, P2 ;  /* 0x000000ff0000720c */ /* 0x040fe400017a4270 */
[----:B------:R-:W-:Y:S01]  /*7e90*/  ISETP.GT.AND P0, PT, R3, 0x49, PT ;  /* 0x000000490300780c */ /* 0x000fe20003f04270 */
[----:B------:R-:W-:Y:S01]  /*7ea0*/  @P4 STG.E.U16 desc[UR48][R4.64+0x82], R41 ;  /* 0x0000822904004986 */ /* 0x000fe2000c101530 */
[----:B------:R-:W-:Y:S02]  /*7eb0*/  F2FP.BF16.F32.PACK_AB R42, RZ, R42 ;  /* 0x0000002aff2a723e */ /* 0x000fe400000010ff */
[----:B------:R-:W-:Y:S02]  /*7ec0*/  F2FP.BF16.F32.PACK_AB R43, RZ, R43 ;  /* 0x0000002bff2b723e */ /* 0x000fe400000010ff */
[----:B------:R-:W-:Y:S01]  /*7ed0*/  ISETP.GT.AND P4, PT, R0, RZ, P0 ;  /* 0x000000ff0000720c */ /* 0x000fe20000784270 */
[----:B------:R-:W-:Y:S01]  /*7ee0*/  @P1 STG.E.U16 desc[UR48][R6.64+0x80], R42 ;  /* 0x0000802a06001986 */ /* 0x000fe2000c101530 */
[----:B------:R-:W-:-:S02]  /*7ef0*/  F2FP.BF16.F32.PACK_AB R44, RZ, R44 ;  /* 0x0000002cff2c723e */ /* 0x000fc400000010ff */
[C---:B------:R-:W-:Y:S01]  /*7f00*/  ISETP.GT.AND P2, PT, R0.reuse, 0x8, P2 ;  /* 0x000000080000780c */ /* 0x040fe20001744270 */
[----:B------:R-:W-:Y:S01]  /*7f10*/  @P3 STG.E.U16 desc[UR48][R6.64+0x82], R43 ;  /* 0x0000822b06003986 */ /* 0x000fe2000c101530 */
[C---:B------:R-:W-:Y:S02]  /*7f20*/  ISETP.GT.AND P3, PT, R3.reuse, 0x50, PT ;  /* 0x000000500300780c */ /* 0x040fe40003f64270 */
[----:B------:R-:W-:Y:S01]  /*7f30*/  F2FP.BF16.F32.PACK_AB R45, RZ, R45 ;  /* 0x0000002dff2d723e */ /* 0x000fe200000010ff */
[----:B------:R-:W-:Y:S01]  /*7f40*/  @P5 STG.E.U16 desc[UR48][R4.64+0x90], R44 ;  /* 0x0000902c04005986 */ /* 0x000fe2000c101530 */
[C---:B------:R-:W-:Y:S02]  /*7f50*/  ISETP.GT.AND P0, PT, R0.reuse, 0x8, P0 ;  /* 0x000000080000780c */ /* 0x040fe40000704270 */
[----:B------:R-:W-:Y:S01]  /*7f60*/  ISETP.GT.AND P5, PT, R0, RZ, P3 ;  /* 0x000000ff0000720c */ /* 0x000fe20001fa4270 */
[----:B------:R-:W-:Y:S01]  /*7f70*/  @P4 STG.E.U16 desc[UR48][R4.64+0x92], R45 ;  /* 0x0000922d04004986 */ /* 0x000fe2000c101530 */
[----:B------:R-:W-:-:S02]  /*7f80*/  ISETP.GT.AND P1, PT, R3, 0x51, PT ;  /* 0x000000510300780c */ /* 0x000fc40003f24270 */
[----:B------:R-:W-:Y:S02]  /*7f90*/  F2FP.BF16.F32.PACK_AB R46, RZ, R46 ;  /* 0x0000002eff2e723e */ /* 0x000fe400000010ff */
[C---:B------:R-:W-:Y:S02]  /*7fa0*/  ISETP.GT.AND P4, PT, R0.reuse, RZ, P1 ;  /* 0x000000ff0000720c */ /* 0x040fe40000f84270 */
[----:B------:R-:W-:Y:S01]  /*7fb0*/  F2FP.BF16.F32.PACK_AB R47, RZ, R47 ;  /* 0x0000002fff2f723e */ /* 0x000fe200000010ff */
[----:B------:R-:W-:Y:S01]  /*7fc0*/  @P2 STG.E.U16 desc[UR48][R6.64+0x90], R46 ;  /* 0x0000902e06002986 */ /* 0x000fe2000c101530 */
[----:B------:R-:W-:Y:S02]  /*7fd0*/  F2FP.BF16.F32.PACK_AB R32, RZ, R32 ;  /* 0x00000020ff20723e */ /* 0x000fe400000010ff */
[----:B------:R-:W-:Y:S01]  /*7fe0*/  F2FP.BF16.F32.PACK_AB R33, RZ, R33 ;  /* 0x00000021ff21723e */ /* 0x000fe200000010ff */
[----:B------:R-:W-:Y:S01]  /*7ff0*/  @P0 STG.E.U16 desc[UR48][R6.64+0x92], R47 ;  /* 0x0000922f06000986 */ /* 0x000fe2000c101530 */
[----:B------:R-:W-:-:S02]  /*8000*/  ISETP.GT.AND P0, PT, R0, 0x8, P3 ;  /* 0x000000080000780c */ /* 0x000fc40001f04270 */
[----:B------:R-:W-:Y:S01]  /*8010*/  F2FP.BF16.F32.PACK_AB R34, RZ, R34 ;  /* 0x00000022ff22723e */ /* 0x000fe200000010ff */
[----:B------:R-:W-:Y:S01]  /*8020*/  @P5 STG.E.U16 desc[UR48][R4.64+0xa0], R32 ;  /* 0x0000a02004005986 */ /* 0x000fe2000c101530 */
[C---:B------:R-:W-:Y:S02]  /*8030*/  ISETP.GT.AND P5, PT, R0.reuse, 0x8, P1 ;  /* 0x000000080000780c */ /* 0x040fe40000fa4270 */
[C---:B------:R-:W-:Y:S01]  /*8040*/  ISETP.GT.AND P1, PT, R3.reuse, 0x59, PT ;  /* 0x000000590300780c */ /* 0x040fe20003f24270 */
[----:B------:R-:W-:Y:S01]  /*8050*/  @P4 STG.E.U16 desc[UR48][R4.64+0xa2], R33 ;  /* 0x0000a22104004986 */ /* 0x000fe2000c101530 */
[----:B------:R-:W-:Y:S02]  /*8060*/  ISETP.GT.AND P4, PT, R3, 0x58, PT ;  /* 0x000000580300780c */ /* 0x000fe40003f84270 */
[----:B------:R-:W-:Y:S02]  /*8070*/  F2FP.BF16.F32.PACK_AB R35, RZ, R35 ;  /* 0x00000023ff23723e */ /* 0x000fe400000010ff */
[C---:B------:R-:W-:Y:S01]  /*8080*/  ISETP.GT.AND P2, PT, R0.reuse, RZ, P4 ;  /* 0x000000ff0000720c */ /* 0x040fe20002744270 */
[----:B------:R-:W-:Y:S01]  /*8090*/  @P0 STG.E.U16 desc[UR48][R6.64+0xa0], R34 ;  /* 0x0000a02206000986 */ /* 0x000fe2000c101530 */
[----:B------:R-:W-:-:S02]  /*80a0*/  ISETP.GT.AND P3, PT, R0, RZ, P1 ;  /* 0x000000ff0000720c */ /* 0x000fc40000f64270 */
[C---:B------:R-:W-:Y:S01]  /*80b0*/  ISETP.GT.AND P4, PT, R0.reuse, 0x8, P4 ;  /* 0x000000080000780c */ /* 0x040fe20002784270 */
[----:B------:R-:W-:Y:S01]  /*80c0*/  @P5 STG.E.U16 desc[UR48][R6.64+0xa2], R35 ;  /* 0x0000a22306005986 */ /* 0x000fe2000c101530 */
[----:B------:R-:W-:Y:S02]  /*80d0*/  ISETP.GT.AND P5, PT, R0, 0x8, P1 ;  /* 0x000000080000780c */ /* 0x000fe40000fa4270 */
[----:B------:R-:W-:Y:S02]  /*80e0*/  F2FP.BF16.F32.PACK_AB R36, RZ, R36 ;  /* 0x00000024ff24723e */ /* 0x000fe400000010ff */
[----:B------:R-:W-:Y:S02]  /*80f0*/  F2FP.BF16.F32.PACK_AB R37, RZ, R37 ;  /* 0x00000025ff25723e */ /* 0x000fe400000010ff */
[----:B------:R-:W-:Y:S01]  /*8100*/  F2FP.BF16.F32.PACK_AB R38, RZ, R38 ;  /* 0x00000026ff26723e */ /* 0x000fe200000010ff */
[----:B------:R-:W-:Y:S01]  /*8110*/  @P2 STG.E.U16 desc[UR48][R4.64+0xb0], R36 ;  /* 0x0000b02404002986 */ /* 0x000fe2000c101530 */
[----:B------:R-:W-:-:S02]  /*8120*/  F2FP.BF16.F32.PACK_AB R39, RZ, R39 ;  /* 0x00000027ff27723e */ /* 0x000fc400000010ff */
[C---:B------:R-:W-:Y:S01]  /*8130*/  ISETP.GT.AND P2, PT, R3.reuse, 0x61, PT ;  /* 0x000000610300780c */ /* 0x040fe20003f44270 */
[----:B------:R-:W-:Y:S01]  /*8140*/  @P3 STG.E.U16 desc[UR48][R4.64+0xb2], R37 ;  /* 0x0000b22504003986 */ /* 0x000fe2000c101530 */
[----:B------:R-:W-:Y:S02]  /*8150*/  ISETP.GT.AND P3, PT, R3, 0x60, PT ;  /* 0x000000600300780c */ /* 0x000fe40003f64270 */
[----:B------:R-:W-:Y:S01]  /*8160*/  F2FP.BF16.F32.PACK_AB R24, RZ, R24 ;  /* 0x00000018ff18723e */ /* 0x000fe200000010ff */
[----:B------:R-:W-:Y:S01]  /*8170*/  @P4 STG.E.U16 desc[UR48][R6.64+0xb0], R38 ;  /* 0x0000b02606004986 */ /* 0x000fe2000c101530 */
[C---:B------:R-:W-:Y:S02]  /*8180*/  ISETP.GT.AND P4, PT, R0.reuse, RZ, P2 ;  /* 0x000000ff0000720c */ /* 0x040fe40001784270 */
[----:B------:R-:W-:Y:S01]  /*8190*/  F2FP.BF16.F32.PACK_AB R25, RZ, R25 ;  /* 0x00000019ff19723e */ /* 0x000fe200000010ff */
[----:B------:R-:W-:Y:S01]  /*81a0*/  @P5 STG.E.U16 desc[UR48][R6.64+0xb2], R39 ;  /* 0x0000b22706005986 */ /* 0x000fe2000c101530 */
[----:B------:R-:W-:-:S02]  /*81b0*/  ISETP.GT.AND P5, PT, R0, RZ, P3 ;  /* 0x000000ff0000720c */ /* 0x000fc40001fa4270 */
[C---:B------:R-:W-:Y:S02]  /*81c0*/  ISETP.GT.AND P1, PT, R3.reuse, 0x68, PT ;  /* 0x000000680300780c */ /* 0x040fe40003f24270 */
[----:B------:R-:W-:Y:S02]  /*81d0*/  ISETP.GT.AND P0, PT, R3, 0x69, PT ;  /* 0x000000690300780c */ /* 0x000fe40003f04270 */
[C---:B------:R-:W-:Y:S02]  /*81e0*/  ISETP.GT.AND P3, PT, R0.reuse, 0x8, P3 ;  /* 0x000000080000780c */ /* 0x040fe40001f64270 */
[C---:B------:R-:W-:Y:S02]  /*81f0*/  ISETP.GT.AND P2, PT, R0.reuse, 0x8, P2 ;  /* 0x000000080000780c */ /* 0x040fe40001744270 */
[----:B------:R-:W-:Y:S02]  /*8200*/  F2FP.BF16.F32.PACK_AB R26, RZ, R26 ;  /* 0x0000001aff1a723e */ /* 0x000fe400000010ff */
[----:B------:R-:W-:Y:S01]  /*8210*/  F2FP.BF16.F32.PACK_AB R27, RZ, R27 ;  /* 0x0000001bff1b723e */ /* 0x000fe200000010ff */
[----:B------:R-:W-:Y:S01]  /*8220*/  @P5 STG.E.U16 desc[UR48][R4.64+0xc0], R24 ;  /* 0x0000c01804005986 */ /* 0x000fe2000c101530 */
[----:B------:R-:W-:-:S02]  /*8230*/  ISETP.GT.AND P5, PT, R0, RZ, P0 ;  /* 0x000000ff0000720c */ /* 0x000fc400007a4270 */
[C---:B------:R-:W-:Y:S01]  /*8240*/  ISETP.GT.AND P0, PT, R0.reuse, 0x8, P0 ;  /* 0x000000080000780c */ /* 0x040fe20000704270 */
[----:B------:R-:W-:Y:S01]  /*8250*/  @P4 STG.E.U16 desc[UR48][R4.64+0xc2], R25 ;  /* 0x0000c21904004986 */ /* 0x000fe2000c101530 */
[C---:B------:R-:W-:Y:S02]  /*8260*/  ISETP.GT.AND P4, PT, R0.reuse, RZ, P1 ;  /* 0x000000ff0000720c */ /* 0x040fe40000f84270 */
[----:B------:R-:W-:Y:S01]  /*8270*/  ISETP.GT.AND P1, PT, R0, 0x8, P1 ;  /* 0x000000080000780c */ /* 0x000fe20000f24270 */
[----:B------:R-:W-:Y:S01]  /*8280*/  @P3 STG.E.U16 desc[UR48][R6.64+0xc0], R26 ;  /* 0x0000c01a06003986 */ /* 0x000fe2000c101530 */
[----:B------:R-:W-:Y:S02]  /*8290*/  F2FP.BF16.F32.PACK_AB R28, RZ, R28 ;  /* 0x0000001cff1c723e */ /* 0x000fe400000010ff */
[----:B------:R-:W-:Y:S01]  /*82a0*/  F2FP.BF16.F32.PACK_AB R29, RZ, R29 ;  /* 0x0000001dff1d723e */ /* 0x000fe200000010ff */
[----:B------:R-:W-:Y:S01]  /*82b0*/  @P2 STG.E.U16 desc[UR48][R6.64+0xc2], R27 ;  /* 0x0000c21b06002986 */ /* 0x000fe2000c101530 */
[----:B------:R-:W-:-:S02]  /*82c0*/  F2FP.BF16.F32.PACK_AB R30, RZ, R30 ;  /* 0x0000001eff1e723e */ /* 0x000fc400000010ff */
[----:B------:R-:W-:-:S03]  /*82d0*/  F2FP.BF16.F32.PACK_AB R31, RZ, R31 ;  /* 0x0000001fff1f723e */ /* 0x000fc600000010ff */
[----:B------:R-:W-:Y:S04]  /*82e0*/  @P4 STG.E.U16 desc[UR48][R4.64+0xd0], R28 ;  /* 0x0000d01c04004986 */ /* 0x000fe8000c101530 */
[----:B------:R0:W-:Y:S02]  /*82f0*/  @P5 STG.E.U16 desc[UR48][R4.64+0xd2], R29 ;  /* 0x0000d21d04005986 */ /* 0x0001e4000c101530 */
[----:B0-----:R-:W-:Y:S02]  /*8300*/  @P1 IMAD.MOV.U32 R4, RZ, RZ, R6 ;  /* 0x000000ffff041224 */ /* 0x001fe400078e0006 */
[----:B------:R-:W-:-:S05]  /*8310*/  @P1 IMAD.MOV.U32 R5, RZ, RZ, R7 ;  /* 0x000000ffff051224 */ /* 0x000fca00078e0007 */
[----:B------:R0:W-:Y:S04]  /*8320*/  @P1 STG.E.U16 desc[UR48][R4.64+0xd0], R30 ;  /* 0x0000d01e04001986 */ /* 0x0001e8000c101530 */
[----:B------:R0:W-:Y:S02]  /*8330*/  @P0 STG.E.U16 desc[UR48][R6.64+0xd2], R31 ;  /* 0x0000d21f06000986 */ /* 0x0001e4000c101530 */
.L_x_146:
[----:B------:R-:W-:Y:S05]  /*8340*/  BSYNC B0 ;  /* 0x0000000000007941 */ /* 0x000fea0003800000 */
.L_x_36:
[----:B0-----:R-:W2:Y:S01]  /*8350*/  LDL.64 R4, [R1] ;  /* 0x0000000001047983 */ /* 0x001ea20000100a00 */
[----:B------:R-:W-:Y:S01]  /*8360*/  ULDC.64 UR4, c[0x0][0x650] ;  /* 0x0001940000047ab9 */ /* 0x000fe20000000a00 */
[----:B------:R-:W-:Y:S02]  /*8370*/  IMAD.U32 R0, RZ, RZ, UR45 ;  /* 0x0000002dff007e24 */ /* 0x000fe4000f8e00ff */
[----:B------:R-:W-:Y:S02]  /*8380*/  IMAD.MOV.U32 R22, RZ, RZ, -0x1 ;  /* 0xffffffffff167424 */ /* 0x000fe400078e00ff */
[----:B------:R0:W-:Y:S01]  /*8390*/  SYNCS.ARRIVE.TRANS64.A1T0 RZ, [R0+UR41], RZ ;  /* 0x000000ff00ff79a7 */ /* 0x0001e20008100029 */
[----:B-----5:R-:W-:Y:S02]  /*83a0*/  IMAD.MOV.U32 R18, RZ, RZ, -0x1 ;  /* 0xffffffffff127424 */ /* 0x020fe400078e00ff */
[----:B------:R-:W-:Y:S01]  /*83b0*/  IMAD.MOV.U32 R19, RZ, RZ, -0x1 ;  /* 0xffffffffff137424 */ /* 0x000fe200078e00ff */
[----:B0-----:R-:W-:-:S02]  /*83c0*/  PRMT R0, RZ, 0x7610, R0 ;  /* 0x00007610ff007816 */ /* 0x001fc40000000000 */
[----:B--2---:R-:W-:-:S05]  /*83d0*/  LEA R16, P0, R4, R16, 0x1 ;  /* 0x0000001004107211 */ /* 0x004fca00078008ff */
[----:B------:R-:W-:Y:S01]  /*83e0*/  IMAD.X R17, R92, 0x1, R17, P0 ;  /* 0x000000015c117824 */ /* 0x000fe200000e0611 */
[----:B------:R-:W-:-:S04]  /*83f0*/  ISETP.GE.U32.AND P0, PT, R16, UR4, PT ;  /* 0x0000000410007c0c */ /* 0x000fc8000bf06070 */
[----:B------:R-:W-:-:S13]  /*8400*/  ISETP.GE.U32.AND.EX P0, PT, R17, UR5, PT, P0 ;  /* 0x0000000511007c0c */ /* 0x000fda000bf06100 */
[----:B------:R-:W-:Y:S05]  /*8410*/  @P0 BRA `(.L_x_147) ;  /* 0x0000000400500947 */ /* 0x000fea0003800000 */
[----:B------:R-:W0:Y:S01]  /*8420*/  LDC.64 R10, c[0x0][0x628] ;  /* 0x00018a00ff0a7b82 */ /* 0x000e220000000a00 */
[----:B------:R-:W2:Y:S01]  /*8430*/  S2R R18, SR_CTAID.X ;  /* 0x0000000000127919 */ /* 0x000ea20000002500 */
[----:B------:R-:W-:Y:S02]  /*8440*/  IMAD.MOV.U32 R8, RZ, RZ, R16 ;  /* 0x000000ffff087224 */ /* 0x000fe400078e0010 */
[----:B------:R-:W-:Y:S01]  /*8450*/  IMAD.MOV.U32 R9, RZ, RZ, R17 ;  /* 0x000000ffff097224 */ /* 0x000fe200078e0011 */
[----:B------:R-:W0:Y:S03]  /*8460*/  S2R R20, SR_CTAID.Y ;  /* 0x0000000000147919 */ /* 0x000e260000002600 */
[----:B------:R-:W1:Y:S08]  /*8470*/  LDC R0, c[0x0][0x630] ;  /* 0x00018c00ff007b82 */ /* 0x000e700000000800 */
[----:B------:R-:W1:Y:S01]  /*8480*/  LDC.64 R14, c[0x0][0x620] ;  /* 0x00018800ff0e7b82 */ /* 0x000e620000000a00 */
[----:B0-----:R-:W-:-:S04]  /*8490*/  ISETP.NE.U32.AND P0, PT, R10, RZ, PT ;  /* 0x000000ff0a00720c */ /* 0x001fc80003f05070 */
[----:B------:R-:W-:-:S13]  /*84a0*/  ISETP.NE.AND.EX P0, PT, R11, RZ, PT, P0 ;  /* 0x000000ff0b00720c */ /* 0x000fda0003f05300 */
[----:B-12---:R-:W-:Y:S05]  /*84b0*/  @!P0 BRA `(.L_x_148) ;  /* 0x0000000000288947 */ /* 0x006fea0003800000 */
[----:B------:R-:W0:Y:S02]  /*84c0*/  LDC R3, c[0x0][0x634] ;  /* 0x00018d00ff037b82 */ /* 0x000e240000000800 */
[----:B0-----:R-:W-:-:S05]  /*84d0*/  IADD3 R3, P0, R16, R3, RZ ;  /* 0x0000000310037210 */ /* 0x001fca0007f1e0ff */
[----:B------:R-:W-:-:S04]  /*84e0*/  IMAD.X R13, RZ, RZ, R17, P0 ;  /* 0x000000ffff0d7224 */ /* 0x000fc800000e0611 */
[----:B------:R-:W-:-:S04]  /*84f0*/  IMAD.WIDE.U32 R4, R13, R10, RZ ;  /* 0x0000000a0d047225 */ /* 0x000fc800078e00ff */
[----:B---34-:R-:W-:-:S04]  /*8500*/  IMAD.WIDE.U32 R6, P0, R3, R11, R4 ;  /* 0x0000000b03067225 */ /* 0x018fc80007800004 */
[----:B------:R-:W-:-:S04]  /*8510*/  IMAD.WIDE.U32 R4, R3, R10, RZ ;  /* 0x0000000a03047225 */ /* 0x000fc800078e00ff */
[----:B------:R-:W-:Y:S01]  /*8520*/  IMAD.X R9, RZ, RZ, RZ, P0 ;  /* 0x000000ffff097224 */ /* 0x000fe200000e06ff */
[----:B------:R-:W-:Y:S01]  /*8530*/  IADD3 RZ, P0, R5, R6, RZ ;  /* 0x0000000605ff7210 */ /* 0x000fe20007f1e0ff */
[----:B------:R-:W-:-:S04]  /*8540*/  IMAD.MOV.U32 R8, RZ, RZ, R7 ;  /* 0x000000ffff087224 */ /* 0x000fc800078e0007 */
[----:B------:R-:W-:-:S08]  /*8550*/  IMAD.WIDE.U32.X R8, R13, R11, R8, P0 ;  /* 0x0000000b0d087225 */ /* 0x000fd000000e0408 */
.L_x_148:
[----:B------:R-:W0:Y:S01]  /*8560*/  LDC.64 R24, c[0x0][0x640] ;  /* 0x00019000ff187b82 */ /* 0x000e220000000a00 */
[-CC-:B------:R-:W-:Y:S01]  /*8570*/  SHF.R.U64 R19, R8, R0.reuse, R9.reuse ;  /* 0x0000000008137219 */ /* 0x180fe20000001209 */
[----:B------:R-:W-:Y:S01]  /*8580*/  ULDC UR4, c[0x0][0x150] ;  /* 0x0000540000047ab9 */ /* 0x000fe20000000800 */
[----:B------:R-:W-:Y:S02]  /*8590*/  SHF.R.U32.HI R0, RZ, R0, R9 ;  /* 0x00000000ff007219 */ /* 0x000fe40000011609 */
[----:B------:R-:W-:Y:S02]  /*85a0*/  IADD3 R3, P0, RZ, -R19, RZ ;  /* 0x80000013ff037210 */ /* 0x000fe40007f1e0ff */
[----:B---34-:R-:W-:Y:S01]  /*85b0*/  I2FP.F32.U32 R7, R18 ;  /* 0x0000001200077245 */ /* 0x018fe20000201000 */
[----:B------:R-:W1:Y:S02]  /*85c0*/  LDC R6, c[0x0][0x618] ;  /* 0x00018600ff067b82 */ /* 0x000e640000000800 */
[----:B------:R-:W-:-:S02]  /*85d0*/  IMAD.X R5, RZ, RZ, ~R0, P0 ;  /* 0x000000ffff057224 */ /* 0x000fc400000e0e00 */
[----:B------:R-:W-:Y:S01]  /*85e0*/  FMUL R7, R7, UR4 ;  /* 0x0000000407077c20 */ /* 0x000fe20008400000 */
[----:B------:R-:W-:Y:S01]  /*85f0*/  ULDC UR4, c[0x0][0x154] ;  /* 0x0000550000047ab9 */ /* 0x000fe20000000800 */
[-C--:B------:R-:W-:Y:S02]  /*8600*/  IMAD R0, R5, R14.reuse, RZ ;  /* 0x0000000e05007224 */ /* 0x080fe400078e02ff */
[----:B------:R-:W2:Y:S01]  /*8610*/  LDC R8, c[0x0][0x608] ;  /* 0x00018200ff087b82 */ /* 0x000ea20000000800 */
[C---:B------:R-:W-:Y:S01]  /*8620*/  IMAD.WIDE.U32 R4, R3.reuse, R14, R16 ;  /* 0x0000000e03047225 */ /* 0x040fe200078e0010 */
[----:B------:R-:W3:Y:S03]  /*8630*/  F2I.U32.TRUNC.NTZ R7, R7 ;  /* 0x0000000700077305 */ /* 0x000ee6000020f000 */
[----:B------:R-:W-:Y:S01]  /*8640*/  IMAD R3, R3, R15, R0 ;  /* 0x0000000f03037224 */ /* 0x000fe200078e0200 */
[----:B------:R-:W-:-:S02]  /*8650*/  I2FP.F32.U32 R0, R20 ;  /* 0x0000001400007245 */ /* 0x000fc40000201000 */
[----:B------:R-:W4:Y:S01]  /*8660*/  LDC R22, c[0x0][0x658] ;  /* 0x00019600ff167b82 */ /* 0x000f220000000800 */
[----:B------:R-:W-:Y:S01]  /*8670*/  IMAD.IADD R3, R5, 0x1, R3 ;  /* 0x0000000105037824 */ /* 0x000fe200078e0203 */
[----:B0-----:R-:W-:Y:S01]  /*8680*/  ISETP.NE.U32.AND P0, PT, R24, RZ, PT ;  /* 0x000000ff1800720c */ /* 0x001fe20003f05070 */
[----:B------:R-:W-:-:S03]  /*8690*/  FMUL R0, R0, UR4 ;  /* 0x0000000400007c20 */ /* 0x000fc60008400000 */
[----:B------:R-:W-:Y:S01]  /*86a0*/  ISETP.NE.AND.EX P0, PT, R25, RZ, PT, P0 ;  /* 0x000000ff1900720c */ /* 0x000fe20003f05300 */
[----:B------:R0:W0:Y:S01]  /*86b0*/  F2I.U32.TRUNC.NTZ R14, R0 ;  /* 0x00000000000e7305 */ /* 0x000022000020f000 */
[----:B------:R-:W5:Y:S01]  /*86c0*/  LDC R9, c[0x0][0x144] ;  /* 0x00005100ff097b82 */ /* 0x000f620000000800 */
[-C--:B-1----:R-:W-:Y:S01]  /*86d0*/  SHF.R.U64 R10, R4, R6.reuse, R3 ;  /* 0x00000006040a7219 */ /* 0x082fe20000001203 */
[----:B---3--:R-:W-:Y:S01]  /*86e0*/  IMAD.MOV R7, RZ, RZ, -R7 ;  /* 0x000000ffff077224 */ /* 0x008fe200078e0a07 */
[----:B------:R-:W-:-:S05]  /*86f0*/  SHF.R.U32.HI R3, RZ, R6, R3 ;  /* 0x00000006ff037219 */ /* 0x000fca0000011603 */
[----:B------:R-:W1:Y:S01]  /*8700*/  LDC R15, c[0x0][0x148] ;  /* 0x00005200ff0f7b82 */ /* 0x000e620000000800 */
[-CC-:B--2---:R-:W-:Y:S02]  /*8710*/  SHF.R.U64 R12, R10, R8.reuse, R3.reuse ;  /* 0x000000080a0c7219 */ /* 0x184fe40000001203 */
[----:B------:R-:W-:-:S05]  /*8720*/  SHF.R.U32.HI R3, RZ, R8, R3 ;  /* 0x00000008ff037219 */ /* 0x000fca0000011603 */
[----:B------:R-:W2:Y:S01]  /*8730*/  LDC R21, c[0x0][0x600] ;  /* 0x00018000ff157b82 */ /* 0x000ea20000000800 */
[-CC-:B----4-:R-:W-:Y:S02]  /*8740*/  SHF.R.U64 R13, R12, R22.reuse, R3.reuse ;  /* 0x000000160c0d7219 */ /* 0x190fe40000001203 */
[----:B------:R-:W-:-:S03]  /*8750*/  SHF.R.U32.HI R5, RZ, R22, R3 ;  /* 0x00000016ff057219 */ /* 0x000fc60000011603 */
[----:B------:R-:W-:Y:S02]  /*8760*/  IMAD.MOV.U32 R4, RZ, RZ, R13 ;  /* 0x000000ffff047224 */ /* 0x000fe400078e000d */
[----:B------:R-:W3:Y:S01]  /*8770*/  LDC R26, c[0x0][0x648] ;  /* 0x00019200ff1a7b82 */ /* 0x000ee20000000800 */
[----:B-----5:R-:W-:-:S07]  /*8780*/  IMAD R22, R9, R7, R18 ;  /* 0x0000000709167224 */ /* 0x020fce00078e0212 */
[----:B------:R-:W4:Y:S08]  /*8790*/  LDC R27, c[0x0][0x638] ;  /* 0x00018e00ff1b7b82 */ /* 0x000f300000000800 */
[----:B------:R-:W0:Y:S01]  /*87a0*/  LDC R28, c[0x0][0x610] ;  /* 0x00018400ff1c7b82 */ /* 0x000e220000000800 */
[----:B-1----:R-:W-:Y:S05]  /*87b0*/  @!P0 BRA `(.L_x_149) ;  /* 0x0000000000288947 */ /* 0x002fea0003800000 */
        /* <DEDUP_REMOVED lines=10> */
.L_x_149:
[----:B------:R-:W-:Y:S01]  /*8860*/  ISETP.NE.AND P0, PT, R2, 0x1, PT ;  /* 0x000000010200780c */ /* 0x000fe20003f05270 */
[----:B0-----:R-:W-:Y:S01]  /*8870*/  IMAD.MOV R14, RZ, RZ, -R14 ;  /* 0x000000ffff0e7224 */ /* 0x001fe200078e0a0e */
[----:B---3--:R-:W-:Y:S01]  /*8880*/  SHF.R.U64 R0, R4, R26, R5 ;  /* 0x0000001a04007219 */ /* 0x008fe20000001205 */
[----:B--2---:R-:W-:Y:S01]  /*8890*/  VIADD R5, R21, 0xffffffff ;  /* 0xffffffff15057836 */ /* 0x004fe20000000000 */
[----:B------:R-:W-:-:S03]  /*88a0*/  LOP3.LUT R3, R12, R93, RZ, 0xc0, !PT ;  /* 0x0000005d0c037212 */ /* 0x000fc600078ec0ff */
[----:B------:R-:W-:Y:S01]  /*88b0*/  IMAD.MOV R4, RZ, RZ, -R0 ;  /* 0x000000ffff047224 */ /* 0x000fe200078e0a00 */
[----:B------:R-:W-:Y:S01]  /*88c0*/  LOP3.LUT R5, R10, R5, RZ, 0xc0, !PT ;  /* 0x000000050a057212 */ /* 0x000fe200078ec0ff */
[----:B------:R-:W-:Y:S02]  /*88d0*/  IMAD R3, R88, R0, R3 ;  /* 0x0000000058037224 */ /* 0x000fe400078e0203 */
[----:B----4-:R-:W-:Y:S02]  /*88e0*/  IMAD R0, R4, R27, R13 ;  /* 0x0000001b04007224 */ /* 0x010fe400078e020d */
[----:B------:R-:W-:Y:S02]  /*88f0*/  @P0 IMAD R22, R15, R14, R20 ;  /* 0x0000000e0f160224 */ /* 0x000fe400078e0214 */
[----:B------:R-:W-:Y:S02]  /*8900*/  IMAD.MOV.U32 R4, RZ, RZ, 0x1 ;  /* 0x00000001ff047424 */ /* 0x000fe400078e00ff */
[----:B------:R-:W-:-:S02]  /*8910*/  IMAD R22, R3, R28, R22 ;  /* 0x0000001c03167224 */ /* 0x000fc400078e0216 */
[----:B------:R-:W-:Y:S01]  /*8920*/  IMAD R3, R0, R21, R5 ;  /* 0x0000001500037224 */ /* 0x000fe200078e0205 */
[----:B------:R-:W-:-:S04]  /*8930*/  PRMT R0, R4, 0x7610, R0 ;  /* 0x0000761004007816 */ /* 0x000fc80000000000 */
[----:B------:R-:W-:Y:S02]  /*8940*/  SEL R18, R3, R22, !P0 ;  /* 0x0000001603127207 */ /* 0x000fe40004000000 */
[----:B------:R-:W-:-:S07]  /*8950*/  SEL R22, R22, R3, !P0 ;  /* 0x0000000316167207 */ /* 0x000fce0004000000 */
.L_x_147:
[----:B------:R-:W-:Y:S02]  /*8960*/  LOP3.LUT P0, RZ, R0, 0xff, RZ, 0xc0, !PT ;  /* 0x000000ff00ff7812 */ /* 0x000fe4000780c0ff */
[----:B------:R-:W-:-:S11]  /*8970*/  LOP3.LUT R96, R96, 0x1, RZ, 0x3c, !PT ;  /* 0x0000000160607812 */ /* 0x000fd600078e3cff */
[----:B------:R-:W-:Y:S05]  /*8980*/  @P0 BRA `(.L_x_150) ;  /* 0xffffff8c00980947 */ /* 0x000fea000383ffff */
[----:B------:R-:W-:Y:S05]  /*8990*/  EXIT ;  /* 0x000000000000794d */ /* 0x000fea0003800000 */
.L_x_17:
[----:B------:R-:W-:-:S08]  /*89a0*/  ISETP.NE.AND P0, PT, R14, RZ, PT ;  /* 0x000000ff0e00720c */ /* 0x000fd00003f05270 */
[----:B0-----:R-:W0:-:S00]  /*89b0*/  USETMAXREG.DEALLOC.CTAPOOL 0x28 ;  /* 0x00000028000079c8 */ /* 0x001e0000080e0500 */
[----:B------:R-:W-:Y:S05]  /*89c0*/  @P0 EXIT ;  /* 0x000000000000094d */ /* 0x000fea0003800000 */
[----:B0-----:R-:W-:Y:S01]  /*89d0*/  LOP3.LUT P0, RZ, R8, 0xff, RZ, 0xc0, !PT ;  /* 0x000000ff08ff7812 */ /* 0x001fe2000780c0ff */
[----:B------:R-:W-:Y:S02]  /*89e0*/  IMAD.MOV.U32 R3, RZ, RZ, 0x1 ;  /* 0x00000001ff037424 */ /* 0x000fe400078e00ff */
[----:B------:R-:W-:-:S10]  /*89f0*/  IMAD.MOV.U32 R8, RZ, RZ, RZ ;  /* 0x000000ffff087224 */ /* 0x000fd400078e00ff */
[----:B------:R-:W-:Y:S05]  /*8a00*/  @!P0 BRA `(.L_x_151) ;  /* 0x0000000c00548947 */ /* 0x000fea0003800000 */
[----:B------:R-:W0:Y:S01]  /*8a10*/  S2R R11, SR_CgaCtaId ;  /* 0x00000000000b7919 */ /* 0x000e220000008800 */
[----:B------:R-:W-:Y:S01]  /*8a20*/  LOP3.LUT P0, RZ, R5, 0x1f, RZ, 0xc0, !PT ;  /* 0x0000001f05ff7812 */ /* 0x000fe2000780c0ff */
[----:B------:R-:W-:Y:S01]  /*8a30*/  ULDC UR5, c[0x0][0x658] ;  /* 0x0001960000057ab9 */ /* 0x000fe20000000800 */
[----:B------:R-:W-:Y:S01]  /*8a40*/  UMOV UR6, 0xffffffff ;  /* 0xffffffff00067882 */ /* 0x000fe20000000000 */
[----:B------:R-:W-:Y:S01]  /*8a50*/  BSSY B0, `(.L_x_151) ;  /* 0x00000d0000007945 */ /* 0x000fe20003800000 */
[----:B------:R-:W-:Y:S01]  /*8a60*/  USHF.L.U32 UR6, UR6, UR5, URZ ;  /* 0x0000000506067299 */ /* 0x000fe2000800063f */
[C---:B------:R-:W-:Y:S01]  /*8a70*/  ISETP.NE.AND P2, PT, R4.reuse, RZ, PT ;  /* 0x000000ff0400720c */ /* 0x040fe20003f45270 */
[----:B------:R-:W-:Y:S01]  /*8a80*/  IMAD.MOV.U32 R10, RZ, RZ, 0x1 ;  /* 0x00000001ff0a7424 */ /* 0x000fe200078e00ff */
[----:B------:R-:W-:Y:S01]  /*8a90*/  ISETP.NE.OR P0, PT, R4, RZ, !P0 ;  /* 0x000000ff0400720c */ /* 0x000fe20004705670 */
[----:B------:R-:W-:Y:S01]  /*8aa0*/  IMAD.MOV.U32 R3, RZ, RZ, 0x1 ;  /* 0x00000001ff037424 */ /* 0x000fe200078e00ff */
[----:B------:R-:W-:Y:S01]  /*8ab0*/  LOP3.LUT R9, R23, 0x2, RZ, 0xfc, !PT ;  /* 0x0000000217097812 */ /* 0x000fe200078efcff */
[----:B------:R-:W-:Y:S01]  /*8ac0*/  IMAD.MOV.U32 R8, RZ, RZ, RZ ;  /* 0x000000ffff087224 */ /* 0x000fe200078e00ff */
[----:B------:R-:W-:Y:S01]  /*8ad0*/  ULDC UR4, c[0x0][0x600] ;  /* 0x0001800000047ab9 */ /* 0x000fe20000000800 */
[----:B------:R-:W-:Y:S01]  /*8ae0*/  UMOV UR7, 0x1 ;  /* 0x0000000100077882 */ /* 0x000fe20000000000 */
[----:B------:R-:W-:-:S02]  /*8af0*/  UIADD3 UR21, UR38, 0x1, URZ ;  /* 0x0000000126157890 */ /* 0x000fc4000fffe03f */
[----:B------:R-:W-:Y:S02]  /*8b00*/  UIADD3 UR4, UR4, -0x1, URZ ;  /* 0xffffffff04047890 */ /* 0x000fe4000fffe03f */
[----:B------:R-:W-:Y:S02]  /*8b10*/  USHF.L.U32 UR5, UR7, UR5, URZ ;  /* 0x0000000507057299 */ /* 0x000fe4000800063f */
[----:B------:R-:W-:Y:S01]  /*8b20*/  ULOP3.LUT UR13, URZ, UR6, URZ, 0x33, !UPT ;  /* 0x000000063f0d7292 */ /* 0x000fe2000f8e333f */
[----:B------:R-:W-:Y:S01]  /*8b30*/  ULDC.64 UR22, c[0x0][0x198] ;  /* 0x0000660000167ab9 */ /* 0x000fe20000000a00 */
[----:B0-----:R-:W-:-:S10]  /*8b40*/  LOP3.LUT R11, R11, 0x1, RZ, 0xc0, !PT ;  /* 0x000000010b0b7812 */ /* 0x001fd400078ec0ff */
.L_x_163:
[----:B------:R-:W-:-:S03]  /*8b50*/  UMOV UR6, 0xffffffff ;  /* 0xffffffff00067882 */ /* 0x000fc60000000000 */
[----:B------:R-:W-:Y:S05]  /*8b60*/  BRA.DIV UR6, `(.L_x_152) ;  /* 0x00000012063c7947 */ /* 0x000fea000b800000 */
[----:B------:R-:W-:-:S13]  /*8b70*/  ELECT P6, URZ, PT ;  /* 0x00000000003f782f */ /* 0x000fda00038c0000 */
.L_x_177:
[----:B------:R-:W0:Y:S01]  /*8b80*/  LDC R4, c[0x0][0x28c] ;  /* 0x0000a300ff047b82 */ /* 0x000e220000000800 */
[----:B------:R-:W-:Y:S01]  /*8b90*/  BSSY B1, `(.L_x_153) ;  /* 0x0000047000017945 */ /* 0x000fe20003800000 */
[----:B0-----:R-:W-:-:S13]  /*8ba0*/  ISETP.LT.OR P6, PT, R4, 0x1, !P6 ;  /* 0x000000010400780c */ /* 0x001fda00077c1670 */
[----:B------:R-:W-:Y:S05]  /*8bb0*/  @P6 BRA `(.L_x_154) ;  /* 0x0000000400106947 */ /* 0x000fea0003800000 */
[----:B------:R-:W-:Y:S02]  /*8bc0*/  IMAD R18, R18, 0x2, R11 ;  /* 0x0000000212127824 */ /* 0x000fe400078e020b */
[----:B------:R-:W-:Y:S02]  /*8bd0*/  IMAD.SHL.U32 R22, R22, 0x40, RZ ;  /* 0x0000004016167824 */ /* 0x000fe400078e00ff */
[----:B------:R-:W-:Y:S02]  /*8be0*/  IMAD.MOV.U32 R14, RZ, RZ, RZ ;  /* 0x000000ffff0e7224 */ /* 0x000fe400078e00ff */
[----:B------:R-:W-:Y:S02]  /*8bf0*/  IMAD.U32 R15, RZ, RZ, UR21 ;  /* 0x00000015ff0f7e24 */ /* 0x000fe4000f8e00ff */
[----:B------:R-:W-:Y:S02]  /*8c00*/  IMAD.MOV.U32 R4, RZ, RZ, R3 ;  /* 0x000000ffff047224 */ /* 0x000fe400078e0003 */
[----:B------:R-:W-:-:S02]  /*8c10*/  IMAD.MOV.U32 R6, RZ, RZ, R8 ;  /* 0x000000ffff067224 */ /* 0x000fc400078e0008 */
[----:B------:R-:W-:-:S07]  /*8c20*/  IMAD R18, R18, 0x38, RZ ;  /* 0x0000003812127824 */ /* 0x000fce00078e02ff */
.L_x_158:
[----:B------:R-:W0:Y:S01]  /*8c30*/  S2R R12, SR_CgaCtaId ;  /* 0x00000000000c7919 */ /* 0x000e220000008800 */
[----:B------:R-:W-:Y:S01]  /*8c40*/  MOV R5, 0x400 ;  /* 0x0000040000057802 */ /* 0x000fe20000000f00 */
[----:B------:R-:W1:Y:S03]  /*8c50*/  @!P2 LDC R7, c[0x0][0x500] ;  /* 0x00014000ff07ab82 */ /* 0x000e660000000800 */
[----:B0-----:R-:W-:Y:S02]  /*8c60*/  LEA R13, R12, R5, 0x18 ;  /* 0x000000050c0d7211 */ /* 0x001fe400078ec0ff */
[----:B------:R-:W-:-:S03]  /*8c70*/  SHF.L.U32 R5, R4, 0x1f, RZ ;  /* 0x0000001f04057819 */ /* 0x000fc600000006ff */
[----:B------:R-:W-:-:S04]  /*8c80*/  IMAD R12, R6, 0x8, R13 ;  /* 0x00000008060c7824 */ /* 0x000fc800078e020d */
[----:B------:R-:W0:Y:S02]  /*8c90*/  SYNCS.PHASECHK.TRANS64.TRYWAIT P1, [R12+URZ+0x28], R5 ;  /* 0x000028050c0075a7 */ /* 0x000e24000802017f */
[----:B01----:R-:W-:Y:S05]  /*8ca0*/  @!P1 BRA `(.L_x_155) ;  /* 0x00000010000c9947 */ /* 0x003fea0003800000 */
.L_x_178:
[----:B0-----:R-:W-:Y:S01]  /*8cb0*/  PRMT R5, R9, 0x9910, RZ ;  /* 0x0000991009057816 */ /* 0x001fe200000000ff */
[----:B------:R0:W-:Y:S03]  /*8cc0*/  @!P2 SYNCS.ARRIVE.TRANS64 RZ, [R12+URZ], R7 ;  /* 0x000000070cffa9a7 */ /* 0x0001e6000800003f */
[----:B------:R-:W-:-:S13]  /*8cd0*/  ISETP.NE.AND P1, PT, R5, 0x2, PT ;  /* 0x000000020500780c */ /* 0x000fda0003f25270 */
[----:B0-----:R-:W-:Y:S05]  /*8ce0*/  @P1 BRA `(.L_x_156) ;  /* 0x0000000000041947 */ /* 0x001fea0003800000 */
[----:B------:R-:W-:Y:S01]  /*8cf0*/  BPT.TRAP 0x1 ;  /* 0x000000040000795c */ /* 0x000fe20000300000 */
.L_x_156:
[----:B------:R-:W-:Y:S05]  /*8d00*/  @P0 BRA `(.L_x_157) ;  /* 0x0000000000040947 */ /* 0x000fea0003800000 */
[----:B------:R-:W-:Y:S01]  /*8d10*/  BPT.TRAP 0x1 ;  /* 0x000000040000795c */ /* 0x000fe20000300000 */
.L_x_157:
[----:B------:R-:W-:Y:S01]  /*8d20*/  IMAD R5, R6, 0x4, R11 ;  /* 0x0000000406057824 */ /* 0x000fe200078e020b */
[----:B------:R-:W-:Y:S01]  /*8d30*/  R2UR UR34, R14 ;  /* 0x000000000e2272ca */ /* 0x000fe200000e0000 */
[--C-:B------:R-:W-:Y:S01]  /*8d40*/  IMAD R7, R6, 0x4000, R13.reuse ;  /* 0x0000400006077824 */ /* 0x100fe200078e020d */
[----:B------:R-:W-:Y:S01]  /*8d50*/  R2UR UR33, R12 ;  /* 0x000000000c2172ca */ /* 0x000fe200000e0000 */
[----:B------:R-:W-:Y:S01]  /*8d60*/  IMAD R5, R5, 0xe00, RZ ;  /* 0x00000e0005057824 */ /* 0x000fe200078e02ff */
[----:B------:R-:W-:Y:S01]  /*8d70*/  R2UR UR36, R19 ;  /* 0x00000000132472ca */ /* 0x000fe200000e0000 */
[----:B------:R-:W-:Y:S01]  /*8d80*/  VIADD R15, R15, 0xffffffff ;  /* 0xffffffff0f0f7836 */ /* 0x000fe20000000000 */
[----:B------:R-:W-:Y:S01]  /*8d90*/  R2UR UR24, R7 ;  /* 0x00000000071872ca */ /* 0x000fe200000e0000 */
[----:B------:R-:W-:Y:S01]  /*8da0*/  IMAD R5, R5, 0x2, R13 ;  /* 0x0000000205057824 */ /* 0x000fe200078e020d */
[----:B------:R-:W-:Y:S01]  /*8db0*/  R2UR UR35, R22 ;  /* 0x00000000162372ca */ /* 0x000fe200000e0000 */
[----:B------:R-:W-:Y:S01]  /*8dc0*/  UIADD3 UR6, UP0, UR22, 0xf0, URZ ;  /* 0x000000f016067890 */ /* 0x000fe2000ff1e03f */
[----:B------:R-:W-:Y:S01]  /*8dd0*/  R2UR UR19, R18 ;  /* 0x00000000121372ca */ /* 0x000fe200000e0000 */
[----:B------:R-:W-:Y:S01]  /*8de0*/  UIADD3 UR30, UP1, UR22, 0x1f0, URZ ;  /* 0x000001f0161e7890 */ /* 0x000fe2000ff3e03f */
[----:B------:R-:W-:Y:S01]  /*8df0*/  R2UR UR8, R5 ;  /* 0x00000000050872ca */ /* 0x000fe200000e0000 */
[----:B------:R-:W-:Y:S01]  /*8e00*/  UIADD3.X UR7, URZ, UR23, URZ, UP0, !UPT ;  /* 0x000000173f077290 */ /* 0x000fe200087fe43f */
[----:B------:R-:W-:Y:S01]  /*8e10*/  ISETP.GT.AND P3, PT, R15, 0x1, PT ;  /* 0x000000010f00780c */ /* 0x000fe20003f64270 */
[----:B------:R-:W-:Y:S01]  /*8e20*/  UIADD3 UR26, UR34, 0x40, URZ ;  /* 0x00000040221a7890 */ /* 0x000fe2000fffe03f */
[----:B------:R-:W-:Y:S01]  /*8e30*/  VIADD R6, R6, 0x1 ;  /* 0x0000000106067836 */ /* 0x000fe20000000000 */
[----:B------:R-:W-:Y:S01]  /*8e40*/  UIADD3.X UR31, URZ, UR23, URZ, UP1, !UPT ;  /* 0x000000173f1f7290 */ /* 0x000fe20008ffe43f */
[----:B------:R-:W-:Y:S01]  /*8e50*/  VIADD R14, R14, 0x80 ;  /* 0x000000800e0e7836 */ /* 0x000fe20000000000 */
[----:B------:R-:W-:-:S02]  /*8e60*/  UIADD3 UR32, UR24, 0x180, URZ ;  /* 0x0000018018207890 */ /* 0x000fc4000fffe03f */
[----:B------:R-:W-:Y:S01]  /*8e70*/  UIADD3 UR24, UR24, 0x2180, URZ ;  /* 0x0000218018187890 */ /* 0x000fe2000fffe03f */
[----:B------:R-:W-:Y:S01]  /*8e80*/  ISETP.NE.AND P1, PT, R6, 0x5, PT ;  /* 0x000000050600780c */ /* 0x000fe20003f25270 */
[----:B------:R-:W-:Y:S01]  /*8e90*/  UMOV UR14, 0x0 ;  /* 0x00000000000e7882 */ /* 0x000fe20000000000 */
[----:B------:R-:W-:Y:S01]  /*8ea0*/  UMOV UR15, 0x10000000 ;  /* 0x10000000000f7882 */ /* 0x000fe20000000000 */
[----:B------:R-:W-:Y:S01]  /*8eb0*/  UIADD3 UR16, UR8, 0x14180, URZ ;  /* 0x0001418008107890 */ /* 0x000fe2000fffe03f */
[----:B------:R-:W-:Y:S01]  /*8ec0*/  SEL R5, RZ, 0x1, P1 ;  /* 0x00000001ff057807 */ /* 0x000fe20000800000 */
[----:B------:R-:W-:Y:S01]  /*8ed0*/  UIADD3 UR8, UR8, 0x17980, URZ ;  /* 0x0001798008087890 */ /* 0x000fe2000fffe03f */
[----:B------:R0:W-:Y:S01]  /*8ee0*/  UTMALDG.3D [UR32], [UR6], desc[UR14] ;  /* 0x00000e20060075b4 */ /* 0x0001e20008011000 */
[----:B------:R-:W-:Y:S01]  /*8ef0*/  UMOV UR25, UR33 ;  /* 0x0000002100197c82 */ /* 0x000fe20008000000 */
[----:B------:R-:W-:Y:S01]  /*8f00*/  UMOV UR28, UR36 ;  /* 0x00000024001c7c82 */ /* 0x000fe20008000000 */
[----:B------:R-:W-:Y:S01]  /*8f10*/  UMOV UR27, UR35 ;  /* 0x00000023001b7c82 */ /* 0x000fe20008000000 */
[----:B------:R-:W-:Y:S01]  /*8f20*/  UMOV UR29, 0x30000 ;  /* 0x00030000001d7882 */ /* 0x000fe20000000000 */
[----:B------:R-:W-:Y:S01]  /*8f30*/  UMOV UR17, UR33 ;  /* 0x0000002100117c82 */ /* 0x000fe20008000000 */
[----:B------:R-:W-:Y:S01]  /*8f40*/  UMOV UR18, UR34 ;  /* 0x0000002200127c82 */ /* 0x000fe20008000000 */
[----:B------:R-:W-:Y:S01]  /*8f50*/  UMOV UR20, UR36 ;  /* 0x0000002400147c82 */ /* 0x000fe20008000000 */
[----:B------:R-:W-:Y:S01]  /*8f60*/  UMOV UR9, UR33 ;  /* 0x0000002100097c82 */ /* 0x000fe20008000000 */
[----:B------:R-:W-:Y:S01]  /*8f70*/  UMOV UR11, UR19 ;  /* 0x00000013000b7c82 */ /* 0x000fe20008000000 */
[----:B------:R-:W-:Y:S01]  /*8f80*/  UMOV UR12, UR36 ;  /* 0x00000024000c7c82 */ /* 0x000fe20008000000 */
[----:B------:R0:W-:Y:S01]  /*8f90*/  UTMALDG.3D [UR24], [UR6], desc[UR14] ;  /* 0x00000e18060075b4 */ /* 0x0001e20008011000 */
[----:B------:R-:W-:Y:S01]  /*8fa0*/  UMOV UR10, UR26 ;  /* 0x0000001a000a7c82 */ /* 0x000fe20008000000 */
[----:B------:R-:W-:-:S02]  /*8fb0*/  LOP3.LUT R4, R4, R5, RZ, 0x3c, !PT ;  /* 0x0000000504047212 */ /* 0x000fc400078e3cff */
[----:B------:R-:W-:Y:S01]  /*8fc0*/  SEL R6, R6, RZ, P1 ;  /* 0x000000ff06067207 */ /* 0x000fe20000800000 */
[----:B------:R0:W-:Y:S01]  /*8fd0*/  UTMALDG.3D.MULTICAST [UR16], [UR30], UR29, desc[UR14] ;  /* 0x00000e101e0073b4 */ /* 0x0001e2000801181d */
[----:B------:R0:W-:Y:S02]  /*8fe0*/  UTMALDG.3D.MULTICAST [UR8], [UR30], UR29, desc[UR14] ;  /* 0x00000e081e0073b4 */ /* 0x0001e4000801181d */
[----:B0-----:R-:W-:Y:S05]  /*8ff0*/  @P3 BRA `(.L_x_158) ;  /* 0xfffffffc000c3947 */ /* 0x001fea000383ffff */
.L_x_154:
[----:B------:R-:W-:Y:S05]  /*9000*/  BSYNC B1 ;  /* 0x0000000000017941 */ /* 0x000fea0003800000 */
.L_x_153:
[----:B------:R-:W2:Y:S01]  /*9010*/  LDL.64 R12, [R1] ;  /* 0x00000000010c7983 */ /* 0x000ea20000100a00 */
[----:B------:R-:W-:Y:S01]  /*9020*/  LOP3.LUT P4, RZ, R10, 0xff, RZ, 0xc0, !PT ;  /* 0x000000ff0aff7812 */ /* 0x000fe2000788c0ff */
[----:B------:R-:W-:Y:S01]  /*9030*/  VIADD R7, R8, UR38 ;  /* 0x0000002608077c36 */ /* 0x000fe20008000000 */
[----:B------:R-:W-:Y:S01]  /*9040*/  ULDC.64 UR6, c[0x0][0x650] ;  /* 0x0001940000067ab9 */ /* 0x000fe20000000a00 */
[----:B------:R-:W-:Y:S01]  /*9050*/  IMAD.U32 R8, RZ, RZ, UR38 ;  /* 0x00000026ff087e24 */ /* 0x000fe2000f8e00ff */
[----:B------:R-:W-:Y:S01]  /*9060*/  UISETP.GE.U32.AND UP0, UPT, UR38, 0x5, UPT ;  /* 0x000000052600788c */ /* 0x000fe2000bf06070 */
[----:B------:R-:W-:Y:S01]  /*9070*/  BSSY B1, `(.L_x_159) ;  /* 0x000006b000017945 */ /* 0x000fe20003800000 */
[----:B------:R-:W-:Y:S01]  /*9080*/  ISETP.GT.U32.AND P1, PT, R7, 0x4, PT ;  /* 0x000000040700780c */ /* 0x000fe20003f24070 */
[----:B------:R-:W-:Y:S01]  /*9090*/  IMAD.MOV.U32 R22, RZ, RZ, -0x1 ;  /* 0xffffffffff167424 */ /* 0x000fe200078e00ff */
[----:B------:R-:W-:Y:S01]  /*90a0*/  PRMT R10, RZ, 0x7610, R10 ;  /* 0x00007610ff0a7816 */ /* 0x000fe2000000000a */
[----:B------:R-:W-:Y:S01]  /*90b0*/  IMAD.MOV.U32 R18, RZ, RZ, -0x1 ;  /* 0xffffffffff127424 */ /* 0x000fe200078e00ff */
[----:B------:R-:W-:Y:S01]  /*90c0*/  ISETP.LT.U32.AND P1, PT, R8, 0x5, P1 ;  /* 0x000000050800780c */ /* 0x000fe20000f21070 */
[----:B------:R-:W-:Y:S01]  /*90d0*/  IMAD.MOV.U32 R19, RZ, RZ, -0x1 ;  /* 0xffffffffff137424 */ /* 0x000fe200078e00ff */
[----:B------:R-:W-:Y:S01]  /*90e0*/  PLOP3.LUT P3, PT, PT, PT, UP0, 0x80, 0x0 ;  /* 0x000000000000781c */ /* 0x000fe20003f6f008 */
[----:B------:R-:W0:Y:S01]  /*90f0*/  @P4 S2R R5, SR_CgaCtaId ;  /* 0x0000000000054919 */ /* 0x000e220000008800 */
[----:B------:R-:W-:-:S04]  /*9100*/  @P4 MOV R4, 0x400 ;  /* 0x0000040000044802 */ /* 0x000fc80000000f00 */
[----:B0-----:R-:W-:Y:S01]  /*9110*/  @P4 LEA R6, R5, R4, 0x18 ;  /* 0x0000000405064211 */ /* 0x001fe200078ec0ff */
[----:B------:R-:W-:Y:S01]  /*9120*/  IMAD.WIDE.U32 R4, R7, -0x33333333, RZ ;  /* 0xcccccccd07047825 */ /* 0x000fe200078e00ff */
[----:B------:R-:W-:Y:S02]  /*9130*/  SEL R4, RZ, 0x1, !P1 ;  /* 0x00000001ff047807 */ /* 0x000fe40004800000 */
[----:B------:R0:W-:Y:S02]  /*9140*/  @P4 SYNCS.ARRIVE.TRANS64.A1T0 RZ, [R6+URZ+0x88], RZ ;  /* 0x000088ff06ff49a7 */ /* 0x0001e4000810003f */
[----:B------:R-:W-:Y:S02]  /*9150*/  LOP3.LUT R3, R3, R4, RZ, 0x3c, !PT ;  /* 0x0000000403037212 */ /* 0x000fe400078e3cff */
[----:B------:R-:W-:Y:S02]  /*9160*/  PRMT R4, RZ, 0x7610, R4 ;  /* 0x00007610ff047816 */ /* 0x000fe40000000004 */
[----:B0-----:R-:W-:-:S04]  /*9170*/  SHF.R.U32.HI R6, RZ, 0x2, R5 ;  /* 0x00000002ff067819 */ /* 0x001fc80000011605 */
[----:B------:R-:W-:Y:S01]  /*9180*/  @P3 LOP3.LUT R3, R3, 0x1, R6, 0x78, !PT ;  /* 0x0000000103033812 */ /* 0x000fe200078e7806 */
[----:B------:R-:W-:Y:S01]  /*9190*/  IMAD R8, R6, -0x5, R7 ;  /* 0xfffffffb06087824 */ /* 0x000fe200078e0207 */
[----:B--2---:R-:W-:-:S04]  /*91a0*/  IADD3 R16, P4, R16, R12, RZ ;  /* 0x0000000c10107210 */ /* 0x004fc80007f9e0ff */
[----:B------:R-:W-:Y:S01]  /*91b0*/  ISETP.GE.U32.AND P1, PT, R16, UR6, PT ;  /* 0x0000000610007c0c */ /* 0x000fe2000bf26070 */
[----:B------:R-:W-:-:S05]  /*91c0*/  IMAD.X R17, R17, 0x1, R0, P4 ;  /* 0x0000000111117824 */ /* 0x000fca00020e0600 */
[----:B------:R-:W-:-:S13]  /*91d0*/  ISETP.GE.U32.AND.EX P1, PT, R17, UR7, PT, P1 ;  /* 0x0000000711007c0c */ /* 0x000fda000bf26110 */
[----:B------:R-:W-:Y:S05]  /*91e0*/  @P1 BRA `(.L_x_160) ;  /* 0x00000004004c1947 */ /* 0x000fea0003800000 */
[----:B------:R-:W0:Y:S01]  /*91f0*/  S2R R13, SR_CTAID.X ;  /* 0x00000000000d7919 */ /* 0x000e220000002500 */
[----:B------:R-:W-:Y:S01]  /*9200*/  ULDC.64 UR6, c[0x0][0x628] ;  /* 0x00018a0000067ab9 */ /* 0x000fe20000000a00 */
[----:B------:R-:W1:Y:S01]  /*9210*/  LDC R14, c[0x0][0x144] ;  /* 0x00005100ff0e7b82 */ /* 0x000e620000000800 */
[----:B------:R-:W-:Y:S01]  /*9220*/  ISETP.NE.U32.AND P1, PT, RZ, UR6, PT ;  /* 0x00000006ff007c0c */ /* 0x000fe2000bf25070 */
[----:B------:R-:W2:Y:S01]  /*9230*/  S2R R12, SR_CTAID.Y ;  /* 0x00000000000c7919 */ /* 0x000ea20000002600 */
[----:B------:R-:W-:Y:S01]  /*9240*/  ULDC UR9, c[0x0][0x630] ;  /* 0x00018c0000097ab9 */ /* 0x000fe20000000800 */
[----:B------:R-:W-:Y:S01]  /*9250*/  ULDC UR10, c[0x0][0x150] ;  /* 0x00005400000a7ab9 */ /* 0x000fe20000000800 */
[----:B------:R-:W-:Y:S01]  /*9260*/  ISETP.NE.AND.EX P1, PT, RZ, UR7, PT, P1 ;  /* 0x00000007ff007c0c */ /* 0x000fe2000bf25310 */
[----:B------:R-:W-:Y:S02]  /*9270*/  IMAD.MOV.U32 R4, RZ, RZ, R16 ;  /* 0x000000ffff047224 */ /* 0x000fe400078e0010 */
[----:B------:R-:W-:Y:S01]  /*9280*/  IMAD.MOV.U32 R5, RZ, RZ, R17 ;  /* 0x000000ffff057224 */ /* 0x000fe200078e0011 */
[----:B0-----:R-:W-:-:S09]  /*9290*/  I2FP.F32.U32 R18, R13 ;  /* 0x0000000d00127245 */ /* 0x001fd20000201000 */
[----:B------:R-:W-:Y:S05]  /*92a0*/  @!P1 BRA `(.L_x_161) ;  /* 0x0000000000289947 */ /* 0x000fea0003800000 */
[----:B------:R-:W-:Y:S02]  /*92b0*/  ULDC UR8, c[0x0][0x634] ;  /* 0x00018d0000087ab9 */ /* 0x000fe40000000800 */
[----:B------:R-:W-:-:S05]  /*92c0*/  IADD3 R5, P1, R16, UR8, RZ ;  /* 0x0000000810057c10 */ /* 0x000fca000ff3e0ff */
[----:B------:R-:W-:-:S04]  /*92d0*/  IMAD.X R15, RZ, RZ, R17, P1 ;  /* 0x000000ffff0f7224 */ /* 0x000fc800008e0611 */
[----:B------:R-:W-:-:S04]  /*92e0*/  IMAD.WIDE.U32 R6, R15, UR6, RZ ;  /* 0x000000060f067c25 */ /* 0x000fc8000f8e00ff */
[----:B------:R-:W-:-:S04]  /*92f0*/  IMAD.WIDE.U32 R6, P1, R5, UR7, R6 ;  /* 0x0000000705067c25 */ /* 0x000fc8000f820006 */
[----:B------:R-:W-:-:S04]  /*9300*/  IMAD.WIDE.U32 R4, R5, UR6, RZ ;  /* 0x0000000605047c25 */ /* 0x000fc8000f8e00ff */
[----:B------:R-:W-:Y:S01]  /*9310*/  IMAD.MOV.U32 R4, RZ, RZ, R7 ;  /* 0x000000ffff047224 */ /* 0x000fe200078e0007 */
[----:B------:R-:W-:Y:S01]  /*9320*/  IADD3 RZ, P3, R5, R6, RZ ;  /* 0x0000000605ff7210 */ /* 0x000fe20007f7e0ff */
[----:B------:R-:W-:-:S04]  /*9330*/  IMAD.X R5, RZ, RZ, RZ, P1 ;  /* 0x000000ffff057224 */ /* 0x000fc800008e06ff */
[----:B------:R-:W-:-:S08]  /*9340*/  IMAD.WIDE.U32.X R4, R15, UR7, R4, P3 ;  /* 0x000000070f047c25 */ /* 0x000fd000098e0404 */
.L_x_161:
[----:B------:R-:W-:Y:S01]  /*9350*/  FMUL R18, R18, UR10 ;  /* 0x0000000a12127c20 */ /* 0x000fe20008400000 */
[--C-:B------:R-:W-:Y:S01]  /*9360*/  SHF.R.U64 R19, R4, UR9, R5.reuse ;  /* 0x0000000904137c19 */ /* 0x100fe20008001205 */
[----:B------:R-:W-:Y:S01]  /*9370*/  ULDC.64 UR6, c[0x0][0x620] ;  /* 0x0001880000067ab9 */ /* 0x000fe20000000a00 */
[----:B------:R-:W-:Y:S01]  /*9380*/  SHF.R.U32.HI R4, RZ, UR9, R5 ;  /* 0x00000009ff047c19 */ /* 0x000fe20008011605 */
[----:B------:R-:W-:Y:S01]  /*9390*/  ULDC.64 UR8, c[0x0][0x640] ;  /* 0x0001900000087ab9 */ /* 0x000fe20000000a00 */
[----:B------:R-:W-:Y:S01]  /*93a0*/  IADD3 R5, P1, RZ, -R19, RZ ;  /* 0x80000013ff057210 */ /* 0x000fe20007f3e0ff */
[----:B------:R-:W0:Y:S01]  /*93b0*/  F2I.U32.TRUNC.NTZ R18, R18 ;  /* 0x0000001200127305 */ /* 0x000e22000020f000 */
[----:B------:R-:W3:Y:S03]  /*93c0*/  LDC R15, c[0x0][0x148] ;  /* 0x00005200ff0f7b82 */ /* 0x000ee60000000800 */
[----:B------:R-:W-:Y:S01]  /*93d0*/  IMAD.X R4, RZ, RZ, ~R4, P1 ;  /* 0x000000ffff047224 */ /* 0x000fe200008e0e04 */
[----:B------:R-:W-:-:S03]  /*93e0*/  ISETP.NE.U32.AND P1, PT, RZ, UR8, PT ;  /* 0x00000008ff007c0c */ /* 0x000fc6000bf25070 */
[----:B------:R-:W-:Y:S01]  /*93f0*/  IMAD R4, R4, UR6, RZ ;  /* 0x0000000604047c24 */ /* 0x000fe2000f8e02ff */
[----:B------:R-:W-:-:S03]  /*9400*/  ISETP.NE.AND.EX P1, PT, RZ, UR9, PT, P1 ;  /* 0x00000009ff007c0c */ /* 0x000fc6000bf25310 */
[C---:B------:R-:W-:Y:S01]  /*9410*/  IMAD R7, R5.reuse, UR7, R4 ;  /* 0x0000000705077c24 */ /* 0x040fe2000f8e0204 */
[----:B------:R-:W-:Y:S01]  /*9420*/  ULDC UR7, c[0x0][0x154] ;  /* 0x0000550000077ab9 */ /* 0x000fe20000000800 */
[----:B------:R-:W-:Y:S01]  /*9430*/  IMAD.WIDE.U32 R4, R5, UR6, R16 ;  /* 0x0000000605047c25 */ /* 0x000fe2000f8e0010 */
[----:B------:R-:W-:-:S03]  /*9440*/  ULDC UR6, c[0x0][0x618] ;  /* 0x0001860000067ab9 */ /* 0x000fc60000000800 */
[----:B0-----:R-:W-:Y:S02]  /*9450*/  IMAD.MOV R6, RZ, RZ, -R18 ;  /* 0x000000ffff067224 */ /* 0x001fe400078e0a12 */
[----:B------:R-:W-:Y:S02]  /*9460*/  IMAD.IADD R5, R5, 0x1, R7 ;  /* 0x0000000105057824 */ /* 0x000fe400078e0207 */
[----:B-1----:R-:W-:Y:S01]  /*9470*/  IMAD R13, R14, R6, R13 ;  /* 0x000000060e0d7224 */ /* 0x002fe200078e020d */
[----:B--2---:R-:W-:Y:S02]  /*9480*/  I2FP.F32.U32 R6, R12 ;  /* 0x0000000c00067245 */ /* 0x004fe40000201000 */
[--C-:B------:R-:W-:Y:S02]  /*9490*/  SHF.R.U64 R14, R4, UR6, R5.reuse ;  /* 0x00000006040e7c19 */ /* 0x100fe40008001205 */
[----:B------:R-:W-:Y:S01]  /*94a0*/  SHF.R.U32.HI R5, RZ, UR6, R5 ;  /* 0x00000006ff057c19 */ /* 0x000fe20008011605 */
[----:B------:R-:W-:Y:S01]  /*94b0*/  FMUL R6, R6, UR7 ;  /* 0x0000000706067c20 */ /* 0x000fe20008400000 */
[----:B------:R-:W-:-:S02]  /*94c0*/  ULDC UR6, c[0x0][0x608] ;  /* 0x0001820000067ab9 */ /* 0x000fc40000000800 */
[--C-:B------:R-:W-:Y:S01]  /*94d0*/  SHF.R.U64 R20, R14, UR6, R5.reuse ;  /* 0x000000060e147c19 */ /* 0x100fe20008001205 */
[----:B------:R0:W1:Y:S01]  /*94e0*/  F2I.U32.TRUNC.NTZ R21, R6 ;  /* 0x0000000600157305 */ /* 0x000062000020f000 */
[----:B------:R-:W-:Y:S01]  /*94f0*/  SHF.R.U32.HI R5, RZ, UR6, R5 ;  /* 0x00000006ff057c19 */ /* 0x000fe20008011605 */
[----:B------:R-:W-:-:S03]  /*9500*/  ULDC UR6, c[0x0][0x658] ;  /* 0x0001960000067ab9 */ /* 0x000fc60000000800 */
[--C-:B------:R-:W-:Y:S02]  /*9510*/  SHF.R.U64 R18, R20, UR6, R5.reuse ;  /* 0x0000000614127c19 */ /* 0x100fe40008001205 */
[----:B------:R-:W-:-:S03]  /*9520*/  SHF.R.U32.HI R25, RZ, UR6, R5 ;  /* 0x00000006ff197c19 */ /* 0x000fc60008011605 */
[----:B------:R-:W-:Y:S02]  /*9530*/  IMAD.MOV.U32 R4, RZ, RZ, R18 ;  /* 0x000000ffff047224 */ /* 0x000fe400078e0012 */
[----:B------:R-:W-:Y:S01]  /*9540*/  IMAD.MOV.U32 R5, RZ, RZ, R25 ;  /* 0x000000ffff057224 */ /* 0x000fe200078e0019 */
[----:B0-----:R-:W-:Y:S06]  /*9550*/  @!P1 BRA `(.L_x_162) ;  /* 0x0000000000289947 */ /* 0x001fec0003800000 */
        /* <DEDUP_REMOVED lines=10> */
.L_x_162:
[----:B------:R-:W-:Y:S01]  /*9600*/  ISETP.NE.AND P1, PT, R2, 0x1, PT ;  /* 0x000000010200780c */ /* 0x000fe20003f25270 */
[----:B------:R-:W-:Y:S01]  /*9610*/  ULDC UR6, c[0x0][0x648] ;  /* 0x0001920000067ab9 */ /* 0x000fe20000000800 */
[----:B------:R-:W-:Y:S01]  /*9620*/  LOP3.LUT R20, R20, UR13, RZ, 0xc0, !PT ;  /* 0x0000000d14147c12 */ /* 0x000fe2000f8ec0ff */
[----:B-1----:R-:W-:Y:S01]  /*9630*/  IMAD.MOV R21, RZ, RZ, -R21 ;  /* 0x000000ffff157224 */ /* 0x002fe200078e0a15 */
[----:B------:R-:W-:Y:S01]  /*9640*/  SHF.R.U64 R5, R4, UR6, R5 ;  /* 0x0000000604057c19 */ /* 0x000fe20008001205 */
[----:B------:R-:W-:Y:S01]  /*9650*/  ULDC UR6, c[0x0][0x638] ;  /* 0x00018e0000067ab9 */ /* 0x000fe20000000800 */
[----:B------:R-:W-:Y:S01]  /*9660*/  ULDC UR7, c[0x0][0x610] ;  /* 0x0001840000077ab9 */ /* 0x000fe20000000800 */
[----:B------:R-:W-:Y:S02]  /*9670*/  IMAD.MOV.U32 R4, RZ, RZ, 0x1 ;  /* 0x00000001ff047424 */ /* 0x000fe400078e00ff */
[----:B------:R-:W-:Y:S02]  /*9680*/  IMAD.MOV R7, RZ, RZ, -R5 ;  /* 0x000000ffff077224 */ /* 0x000fe400078e0a05 */
[----:B------:R-:W-:Y:S01]  /*9690*/  IMAD R20, R5, UR5, R20 ;  /* 0x0000000505147c24 */ /* 0x000fe2000f8e0214 */
[----:B------:R-:W-:Y:S01]  /*96a0*/  LOP3.LUT R5, R14, UR4, RZ, 0xc0, !PT ;  /* 0x000000040e057c12 */ /* 0x000fe2000f8ec0ff */
[----:B---3--:R-:W-:-:S02]  /*96b0*/  @P1 IMAD R13, R15, R21, R12 ;  /* 0x000000150f0d1224 */ /* 0x008fc400078e020c */
[----:B------:R-:W-:Y:S01]  /*96c0*/  IMAD R18, R7, UR6, R18 ;  /* 0x0000000607127c24 */ /* 0x000fe2000f8e0212 */
[----:B------:R-:W-:Y:S01]  /*96d0*/  ULDC UR6, c[0x0][0x600] ;  /* 0x0001800000067ab9 */ /* 0x000fe20000000800 */
[----:B------:R-:W-:Y:S02]  /*96e0*/  IMAD R13, R20, UR7, R13 ;  /* 0x00000007140d7c24 */ /* 0x000fe4000f8e020d */
[----:B------:R-:W-:-:S05]  /*96f0*/  IMAD R22, R18, UR6, R5 ;  /* 0x0000000612167c24 */ /* 0x000fca000f8e0205 */
[----:B------:R-:W-:Y:S02]  /*9700*/  SEL R18, R22, R13, !P1 ;  /* 0x0000000d16127207 */ /* 0x000fe40004800000 */
[----:B------:R-:W-:-:S07]  /*9710*/  SEL R22, R13, R22, !P1 ;  /* 0x000000160d167207 */ /* 0x000fce0004800000 */
.L_x_160:
[----:B------:R-:W-:Y:S05]  /*9720*/  BSYNC B1 ;  /* 0x0000000000017941 */ /* 0x000fea0003800000 */
.L_x_159:
[----:B------:R-:W-:-:S13]  /*9730*/  LOP3.LUT P1, RZ, R4, 0xff, RZ, 0xc0, !PT ;  /* 0x000000ff04ff7812 */ /* 0x000fda000782c0ff */
[----:B------:R-:W-:Y:S05]  /*9740*/  @P1 BRA `(.L_x_163) ;  /* 0xfffffff400001947 */ /* 0x000fea000383ffff */
[----:B------:R-:W-:Y:S05]  /*9750*/  BSYNC B0 ;  /* 0x0000000000007941 */ /* 0x000fea0003800000 */
.L_x_151:
[----:B------:R-:W-:-:S03]  /*9760*/  UMOV UR6, 0xffffffff ;  /* 0xffffffff00067882 */ /* 0x000fc60000000000 */
[----:B------:R-:W-:Y:S05]  /*9770*/  BRA.DIV UR6, `(.L_x_164) ;  /* 0x00000006066c7947 */ /* 0x000fea000b800000 */
[----:B------:R-:W-:-:S13]  /*9780*/  ELECT P6, URZ, PT ;  /* 0x00000000003f782f */ /* 0x000fda00038c0000 */
.L_x_181:
[----:B------:R-:W-:Y:S04]  /*9790*/  BSSY B0, `(.L_x_165) ;  /* 0x0000034000007945 */ /* 0x000fe80003800000 */
[----:B------:R-:W-:Y:S05]  /*97a0*/  @!P6 BRA `(.L_x_166) ;  /* 0x0000000000c8e947 */ /* 0x000fea0003800000 */
[----:B------:R-:W-:-:S04]  /*97b0*/  LOP3.LUT R23, R23, 0x2, RZ, 0xfc, !PT ;  /* 0x0000000217177812 */ /* 0x000fc800078efcff */
[----:B------:R-:W-:-:S13]  /*97c0*/  ISETP.NE.AND P0, PT, R23, 0x3, PT ;  /* 0x000000031700780c */ /* 0x000fda0003f05270 */
[----:B------:R-:W-:Y:S05]  /*97d0*/  @!P0 BRA `(.L_x_167) ;  /* 0x0000000000048947 */ /* 0x000fea0003800000 */
[----:B------:R-:W-:Y:S01]  /*97e0*/  BPT.TRAP 0x1 ;  /* 0x000000040000795c */ /* 0x000fe20000300000 */
.L_x_167:
[----:B------:R-:W0:Y:S01]  /*97f0*/  S2R R5, SR_CgaCtaId ;  /* 0x0000000000057919 */ /* 0x000e220000008800 */
[----:B------:R-:W-:Y:S02]  /*9800*/  MOV R0, 0x400 ;  /* 0x0000040000007802 */ /* 0x000fe40000000f00 */
[----:B------:R-:W-:Y:S02]  /*9810*/  SHF.L.U32 R2, R3, 0x1f, RZ ;  /* 0x0000001f03027819 */ /* 0x000fe400000006ff */
[----:B0-----:R-:W-:-:S05]  /*9820*/  LEA R5, R5, R0, 0x18 ;  /* 0x0000000005057211 */ /* 0x001fca00078ec0ff */
[----:B------:R-:W-:-:S04]  /*9830*/  VIADD R5, R5, 0x28 ;  /* 0x0000002805057836 */ /* 0x000fc80000000000 */
[C---:B------:R-:W-:Y:S02]  /*9840*/  IMAD R7, R8.reuse, 0x8, R5 ;  /* 0x0000000808077824 */ /* 0x040fe400078e0205 */
[----:B------:R-:W-:Y:S02]  /*9850*/  VIADD R8, R8, 0x1 ;  /* 0x0000000108087836 */ /* 0x000fe40000000000 */
[----:B------:R-:W0:Y:S03]  /*9860*/  SYNCS.PHASECHK.TRANS64.TRYWAIT P0, [R7+URZ], R2 ;  /* 0x00000002070075a7 */ /* 0x000e26000800017f */
[----:B------:R-:W-:-:S04]  /*9870*/  ISETP.NE.AND P1, PT, R8, 0x5, PT ;  /* 0x000000050800780c */ /* 0x000fc80003f25270 */
[----:B------:R-:W-:Y:S02]  /*9880*/  SEL R0, RZ, 0x1, P1 ;  /* 0x00000001ff007807 */ /* 0x000fe40000800000 */
[----:B------:R-:W-:Y:S02]  /*9890*/  SEL R8, R8, RZ, P1 ;  /* 0x000000ff08087207 */ /* 0x000fe40000800000 */
[----:B------:R-:W-:-:S03]  /*98a0*/  LOP3.LUT R9, R3, R0, RZ, 0x3c, !PT ;  /* 0x0000000003097212 */ /* 0x000fc600078e3cff */
[----:B------:R-:W-:Y:S01]  /*98b0*/  IMAD R6, R8, 0x8, R5 ;  /* 0x0000000808067824 */ /* 0x000fe200078e0205 */
[----:B------:R-:W-:Y:S01]  /*98c0*/  SHF.L.U32 R3, R9, 0x1f, RZ ;  /* 0x0000001f09037819 */ /* 0x000fe200000006ff */
[----:B0-----:R-:W-:Y:S06]  /*98d0*/  @!P0 BRA `(.L_x_168) ;  /* 0x0000000400348947 */ /* 0x001fec0003800000 */
.L_x_182:
[----:B------:R-:W1:Y:S01]  /*98e0*/  SYNCS.PHASECHK.TRANS64.TRYWAIT P0, [R6+URZ], R3 ;  /* 0x00000003060075a7 */ /* 0x000e62000800017f */
[----:B------:R-:W-:-:S05]  /*98f0*/  VIADD R0, R8, 0x1 ;  /* 0x0000000108007836 */ /* 0x000fca0000000000 */
[----:B------:R-:W-:-:S04]  /*9900*/  ISETP.NE.AND P1, PT, R0, 0x5, PT ;  /* 0x000000050000780c */ /* 0x000fc80003f25270 */
[----:B0-----:R-:W-:Y:S02]  /*9910*/  SEL R2, RZ, 0x1, P1 ;  /* 0x00000001ff027807 */ /* 0x001fe40000800000 */
[----:B------:R-:W-:Y:S02]  /*9920*/  SEL R0, R0, RZ, P1 ;  /* 0x000000ff00007207 */ /* 0x000fe40000800000 */
[----:B------:R-:W-:-:S03]  /*9930*/  LOP3.LUT R9, R9, R2, RZ, 0x3c, !PT ;  /* 0x0000000209097212 */ /* 0x000fc600078e3cff */
[----:B------:R-:W-:Y:S01]  /*9940*/  IMAD R7, R0, 0x8, R5 ;  /* 0x0000000800077824 */ /* 0x000fe200078e0205 */
[----:B------:R-:W-:Y:S01]  /*9950*/  SHF.L.U32 R4, R9, 0x1f, RZ ;  /* 0x0000001f09047819 */ /* 0x000fe200000006ff */
[----:B-1----:R-:W-:Y:S06]  /*9960*/  @!P0 BRA `(.L_x_169) ;  /* 0x0000000400248947 */ /* 0x002fec0003800000 */
.L_x_183:
[----:B------:R-:W1:Y:S01]  /*9970*/  SYNCS.PHASECHK.TRANS64.TRYWAIT P0, [R7+URZ], R4 ;  /* 0x00000004070075a7 */ /* 0x000e62000800017f */
[----:B------:R-:W-:-:S05]  /*9980*/  VIADD R0, R0, 0x1 ;  /* 0x0000000100007836 */ /* 0x000fca0000000000 */
[----:B------:R-:W-:-:S04]  /*9990*/  ISETP.NE.AND P1, PT, R0, 0x5, PT ;  /* 0x000000050000780c */ /* 0x000fc80003f25270 */
[----:B------:R-:W-:Y:S02]  /*99a0*/  SEL R2, RZ, 0x1, P1 ;  /* 0x00000001ff027807 */ /* 0x000fe40000800000 */
[----:B------:R-:W-:Y:S02]  /*99b0*/  SEL R0, R0, RZ, P1 ;  /* 0x000000ff00007207 */ /* 0x000fe40000800000 */
[----:B------:R-:W-:-:S03]  /*99c0*/  LOP3.LUT R9, R9, R2, RZ, 0x3c, !PT ;  /* 0x0000000209097212 */ /* 0x000fc600078e3cff */
[----:B0-----:R-:W-:Y:S01]  /*99d0*/  IMAD R6, R0, 0x8, R5 ;  /* 0x0000000800067824 */ /* 0x001fe200078e0205 */
[----:B------:R-:W-:Y:S01]  /*99e0*/  SHF.L.U32 R3, R9, 0x1f, RZ ;  /* 0x0000001f09037819 */ /* 0x000fe200000006ff */
[----:B-1----:R-:W-:Y:S06]  /*99f0*/  @!P0 BRA `(.L_x_170) ;  /* 0x0000000400148947 */ /* 0x002fec0003800000 */
.L_x_184:
[----:B------:R-:W1:Y:S01]  /*9a00*/  SYNCS.PHASECHK.TRANS64.TRYWAIT P0, [R6+URZ], R3 ;  /* 0x00000003060075a7 */ /* 0x000e62000800017f */
[----:B------:R-:W-:-:S05]  /*9a10*/  VIADD R0, R0, 0x1 ;  /* 0x0000000100007836 */ /* 0x000fca0000000000 */
[----:B------:R-:W-:-:S04]  /*9a20*/  ISETP.NE.AND P1, PT, R0, 0x5, PT ;  /* 0x000000050000780c */ /* 0x000fc80003f25270 */
[----:B------:R-:W-:Y:S02]  /*9a30*/  SEL R2, RZ, 0x1, P1 ;  /* 0x00000001ff027807 */ /* 0x000fe40000800000 */
[----:B------:R-:W-:Y:S02]  /*9a40*/  SEL R0, R0, RZ, P1 ;  /* 0x000000ff00007207 */ /* 0x000fe40000800000 */
[----:B------:R-:W-:Y:S01]  /*9a50*/  LOP3.LUT R2, R9, R2, RZ, 0x3c, !PT ;  /* 0x0000000209027212 */ /* 0x000fe200078e3cff */
[----:B-1----:R-:W-:Y:S06]  /*9a60*/  @!P0 BRA `(.L_x_171) ;  /* 0x00000004000c8947 */ /* 0x002fec0003800000 */
.L_x_185:
[----:B------:R-:W-:Y:S01]  /*9a70*/  IMAD R5, R0, 0x8, R5 ;  /* 0x0000000800057824 */ /* 0x000fe200078e0205 */
[----:B------:R-:W-:-:S07]  /*9a80*/  SHF.L.U32 R0, R2, 0x1f, RZ ;  /* 0x0000001f02007819 */ /* 0x000fce00000006ff */
.L_x_172:
[----:B--2---:R2:W3:Y:S02]  /*9a90*/  SYNCS.PHASECHK.TRANS64.TRYWAIT P0, [R5+URZ], R0 ;  /* 0x00000000050075a7 */ /* 0x0044e4000800017f */
[----:B---3--:R-:W-:Y:S05]  /*9aa0*/  @!P0 NANOSLEEP.SYNCS 0x989680 ;  /* 0x009896800000895d */ /* 0x008fea0003900000 */
[----:B------:R-:W3:Y:S02]  /*9ab0*/  @!P0 SYNCS.PHASECHK.TRANS64 P0, [R5+URZ], R0 ;  /* 0x00000000050085a7 */ /* 0x000ee4000800007f */
[----:B---3--:R-:W-:Y:S05]  /*9ac0*/  @!P0 BRA `(.L_x_172) ;  /* 0xfffffffc00f08947 */ /* 0x008fea000383ffff */
.L_x_166:
[----:B------:R-:W-:Y:S05]  /*9ad0*/  BSYNC B0 ;  /* 0x0000000000007941 */ /* 0x000fea0003800000 */
.L_x_165:
[----:B------:R-:W-:Y:S05]  /*9ae0*/  EXIT ;  /* 0x000000000000794d */ /* 0x000fea0003800000 */
.L_x_19:
[----:B0-----:R-:W-:-:S04]  /*9af0*/  IMAD.U32 R3, RZ, RZ, UR43 ;  /* 0x0000002bff037e24 */ /* 0x001fc8000f8e00ff */
[----:B------:R0:W1:Y:S03]  /*9b00*/  SYNCS.PHASECHK.TRANS64.TRYWAIT P0, [R3+URZ+-0x8], R0 ;  /* 0xfffff800030075a7 */ /* 0x000066000800017f */
[----:B-1----:R-:W-:Y:S05]  /*9b10*/  @!P0 NANOSLEEP.SYNCS 0x989680 ;  /* 0x009896800000895d */ /* 0x002fea0003900000 */
[----:B------:R-:W1:Y:S02]  /*9b20*/  @!P0 SYNCS.PHASECHK.TRANS64 P0, [R3+URZ+-0x8], R0 ;  /* 0xfffff800030085a7 */ /* 0x000e64000800007f */
[----:B-1----:R-:W-:Y:S05]  /*9b30*/  @!P0 BRA `(.L_x_19) ;  /* 0xfffffffc00ec8947 */ /* 0x002fea000383ffff */
[----:B------:R-:W-:Y:S05]  /*9b40*/  BRA `(.L_x_173) ;  /* 0xffffff7c00347947 */ /* 0x000fea000383ffff */
.L_x_24:
[----:B-1----:R1:W2:Y:S02]  /*9b50*/  SYNCS.PHASECHK.TRANS64.TRYWAIT P1, [R3+URZ], R0 ;  /* 0x00000000030075a7 */ /* 0x0022a4000802017f */
[----:B--2---:R-:W-:Y:S05]  /*9b60*/  @!P1 NANOSLEEP.SYNCS 0x989680 ;  /* 0x009896800000995d */ /* 0x004fea0003900000 */
[----:B------:R-:W2:Y:S02]  /*9b70*/  @!P1 SYNCS.PHASECHK.TRANS64 P1, [R3+URZ], R0 ;  /* 0x00000000030095a7 */ /* 0x000ea4000802007f */
[----:B--2---:R-:W-:Y:S05]  /*9b80*/  @!P1 BRA `(.L_x_24) ;  /* 0xfffffffc00f09947 */ /* 0x004fea000383ffff */
[----:B------:R-:W-:Y:S05]  /*9b90*/  BRA `(.L_x_23) ;  /* 0xffffff7c00a07947 */ /* 0x000fea000383ffff */
.L_x_29:
[----:B-1----:R-:W-:-:S04]  /*9ba0*/  IMAD.U32 R5, RZ, RZ, UR4 ;  /* 0x00000004ff057e24 */ /* 0x002fc8000f8e00ff */
[----:B------:R1:W2:Y:S03]  /*9bb0*/  SYNCS.PHASECHK.TRANS64.TRYWAIT P1, [R5+URZ], R4 ;  /* 0x00000004050075a7 */ /* 0x0002a6000802017f */
[----:B--2---:R-:W-:Y:S05]  /*9bc0*/  @!P1 NANOSLEEP.SYNCS 0x989680 ;  /* 0x009896800000995d */ /* 0x004fea0003900000 */
[----:B------:R-:W2:Y:S02]  /*9bd0*/  @!P1 SYNCS.PHASECHK.TRANS64 P1, [R5+URZ], R4 ;  /* 0x00000004050095a7 */ /* 0x000ea4000802007f */
[----:B--2---:R-:W-:Y:S05]  /*9be0*/  @!P1 BRA `(.L_x_29) ;  /* 0xfffffffc00ec9947 */ /* 0x004fea000383ffff */
[----:B------:R-:W-:Y:S05]  /*9bf0*/  BRA `(.L_x_28) ;  /* 0xffffff9400487947 */ /* 0x000fea000383ffff */
.L_x_35:
[----:B0-----:R-:W-:-:S04]  /*9c00*/  IMAD.U32 R3, RZ, RZ, UR43 ;  /* 0x0000002bff037e24 */ /* 0x001fc8000f8e00ff */
[----:B------:R0:W1:Y:S03]  /*9c10*/  SYNCS.PHASECHK.TRANS64.TRYWAIT P0, [R3+URZ+0x8], R0 ;  /* 0x00000800030075a7 */ /* 0x000066000800017f */
[----:B-1----:R-:W-:Y:S05]  /*9c20*/  @!P0 NANOSLEEP.SYNCS 0x989680 ;  /* 0x009896800000895d */ /* 0x002fea0003900000 */
[----:B------:R-:W1:Y:S02]  /*9c30*/  @!P0 SYNCS.PHASECHK.TRANS64 P0, [R3+URZ+0x8], R0 ;  /* 0x00000800030085a7 */ /* 0x000e64000800007f */
[----:B-1----:R-:W-:Y:S05]  /*9c40*/  @!P0 BRA `(.L_x_35) ;  /* 0xfffffffc00ec8947 */ /* 0x002fea000383ffff */
[----:B------:R-:W-:Y:S05]  /*9c50*/  BRA `(.L_x_174) ;  /* 0xffffffac007c7947 */ /* 0x000fea000383ffff */
.L_x_152:
[----:B------:R-:W-:Y:S01]  /*9c60*/  BSSY B1, `(.L_x_175) ;  /* 0x0000006000017945 */ /* 0x000fe20003800000 */
[----:B------:R-:W-:-:S07]  /*9c70*/  IMAD.MOV.U32 R15, RZ, RZ, -0x1 ;  /* 0xffffffffff0f7424 */ /* 0x000fce00078e00ff */
[----:B-----5:R-:W-:Y:S05]  /*9c80*/  WARPSYNC.COLLECTIVE R15, `(.L_x_176) ;  /* 0x000000000f0c7348 */ /* 0x020fea0003c00000 */
[----:B------:R-:W-:Y:S02]  /*9c90*/  ELECT P6, UR62, PT ;  /* 0x00000000003e782f */ /* 0x000fe400038c0000 */
[----:B------:R-:W-:Y:S01]  /*9ca0*/  MOV R14, UR62 ;  /* 0x0000003e000e7c02 */ /* 0x000fe20008000f00 */
[----:B-----5:R-:W-:Y:S10]  /*9cb0*/  ENDCOLLECTIVE ;  /* 0x000000000000791b */ /* 0x020ff40003800000 */
.L_x_176:
[----:B------:R-:W-:Y:S05]  /*9cc0*/  BSYNC B1 ;  /* 0x0000000000017941 */ /* 0x000fea0003800000 */
.L_x_175:
[----:B------:R-:W-:Y:S05]  /*9cd0*/  BRA `(.L_x_177) ;  /* 0xffffffec00a87947 */ /* 0x000fea000383ffff */
.L_x_155:
[----:B0-----:R0:W1:Y:S02]  /*9ce0*/  SYNCS.PHASECHK.TRANS64.TRYWAIT P1, [R12+URZ+0x28], R5 ;  /* 0x000028050c0075a7 */ /* 0x001064000802017f */
[----:B-1----:R-:W-:Y:S05]  /*9cf0*/  @!P1 NANOSLEEP.SYNCS 0x989680 ;  /* 0x009896800000995d */ /* 0x002fea0003900000 */
[----:B------:R-:W1:Y:S02]  /*9d00*/  @!P1 SYNCS.PHASECHK.TRANS64 P1, [R12+URZ+0x28], R5 ;  /* 0x000028050c0095a7 */ /* 0x000e64000802007f */
[----:B-1----:R-:W-:Y:S05]  /*9d10*/  @!P1 BRA `(.L_x_155) ;  /* 0xfffffffc00f09947 */ /* 0x002fea000383ffff */
[----:B------:R-:W-:Y:S05]  /*9d20*/  BRA `(.L_x_178) ;  /* 0xffffffec00e07947 */ /* 0x000fea000383ffff */
.L_x_164:
[----:B------:R-:W-:Y:S01]  /*9d30*/  BSSY B0, `(.L_x_179) ;  /* 0x0000006000007945 */ /* 0x000fe20003800000 */
[----:B------:R-:W-:-:S07]  /*9d40*/  IMAD.MOV.U32 R15, RZ, RZ, -0x1 ;  /* 0xffffffffff0f7424 */ /* 0x000fce00078e00ff */
[----:B-----5:R-:W-:Y:S05]  /*9d50*/  WARPSYNC.COLLECTIVE R15, `(.L_x_180) ;  /* 0x000000000f0c7348 */ /* 0x020fea0003c00000 */
[----:B------:R-:W-:Y:S02]  /*9d60*/  ELECT P6, UR62, PT ;  /* 0x00000000003e782f */ /* 0x000fe400038c0000 */
[----:B------:R-:W-:Y:S01]  /*9d70*/  MOV R14, UR62 ;  /* 0x0000003e000e7c02 */ /* 0x000fe20008000f00 */
[----:B-----5:R-:W-:Y:S10]  /*9d80*/  ENDCOLLECTIVE ;  /* 0x000000000000791b */ /* 0x020ff40003800000 */
.L_x_180:
[----:B------:R-:W-:Y:S05]  /*9d90*/  BSYNC B0 ;  /* 0x0000000000007941 */ /* 0x000fea0003800000 */
.L_x_179:
[----:B------:R-:W-:Y:S05]  /*9da0*/  BRA `(.L_x_181) ;  /* 0xfffffff800787947 */ /* 0x000fea000383ffff */
.L_x_168:
[----:B0-----:R0:W1:Y:S02]  /*9db0*/  SYNCS.PHASECHK.TRANS64.TRYWAIT P0, [R7+URZ], R2 ;  /* 0x00000002070075a7 */ /* 0x001064000800017f */
[----:B-1----:R-:W-:Y:S05]  /*9dc0*/  @!P0 NANOSLEEP.SYNCS 0x989680 ;  /* 0x009896800000895d */ /* 0x002fea0003900000 */
[----:B------:R-:W1:Y:S02]  /*9dd0*/  @!P0 SYNCS.PHASECHK.TRANS64 P0, [R7+URZ], R2 ;  /* 0x00000002070085a7 */ /* 0x000e64000800007f */
[----:B-1----:R-:W-:Y:S05]  /*9de0*/  @!P0 BRA `(.L_x_168) ;  /* 0xfffffffc00f08947 */ /* 0x002fea000383ffff */
[----:B------:R-:W-:Y:S05]  /*9df0*/  BRA `(.L_x_182) ;  /* 0xfffffff800b87947 */ /* 0x000fea000383ffff */
.L_x_169:
[----:B0-----:R0:W1:Y:S02]  /*9e00*/  SYNCS.PHASECHK.TRANS64.TRYWAIT P0, [R6+URZ], R3 ;  /* 0x00000003060075a7 */ /* 0x001064000800017f */
[----:B-1----:R-:W-:Y:S05]  /*9e10*/  @!P0 NANOSLEEP.SYNCS 0x989680 ;  /* 0x009896800000895d */ /* 0x002fea0003900000 */
[----:B------:R-:W1:Y:S02]  /*9e20*/  @!P0 SYNCS.PHASECHK.TRANS64 P0, [R6+URZ], R3 ;  /* 0x00000003060085a7 */ /* 0x000e64000800007f */
[----:B-1----:R-:W-:Y:S05]  /*9e30*/  @!P0 BRA `(.L_x_169) ;  /* 0xfffffffc00f08947 */ /* 0x002fea000383ffff */
[----:B------:R-:W-:Y:S05]  /*9e40*/  BRA `(.L_x_183) ;  /* 0xfffffff800c87947 */ /* 0x000fea000383ffff */
.L_x_170:
[----:B0-----:R0:W1:Y:S02]  /*9e50*/  SYNCS.PHASECHK.TRANS64.TRYWAIT P0, [R7+URZ], R4 ;  /* 0x00000004070075a7 */ /* 0x001064000800017f */
[----:B-1----:R-:W-:Y:S05]  /*9e60*/  @!P0 NANOSLEEP.SYNCS 0x989680 ;  /* 0x009896800000895d */ /* 0x002fea0003900000 */
[----:B------:R-:W1:Y:S02]  /*9e70*/  @!P0 SYNCS.PHASECHK.TRANS64 P0, [R7+URZ], R4 ;  /* 0x00000004070085a7 */ /* 0x000e64000800007f */
[----:B-1----:R-:W-:Y:S05]  /*9e80*/  @!P0 BRA `(.L_x_170) ;  /* 0xfffffffc00f08947 */ /* 0x002fea000383ffff */
[----:B------:R-:W-:Y:S05]  /*9e90*/  BRA `(.L_x_184) ;  /* 0xfffffff800d87947 */ /* 0x000fea000383ffff */
.L_x_171:
[----:B-1----:R1:W2:Y:S02]  /*9ea0*/  SYNCS.PHASECHK.TRANS64.TRYWAIT P0, [R6+URZ], R3 ;  /* 0x00000003060075a7 */ /* 0x0022a4000800017f */
[----:B--2---:R-:W-:Y:S05]  /*9eb0*/  @!P0 NANOSLEEP.SYNCS 0x989680 ;  /* 0x009896800000895d */ /* 0x004fea0003900000 */
[----:B------:R-:W2:Y:S02]  /*9ec0*/  @!P0 SYNCS.PHASECHK.TRANS64 P0, [R6+URZ], R3 ;  /* 0x00000003060085a7 */ /* 0x000ea4000800007f */
[----:B--2---:R-:W-:Y:S05]  /*9ed0*/  @!P0 BRA `(.L_x_171) ;  /* 0xfffffffc00f08947 */ /* 0x004fea000383ffff */
[----:B------:R-:W-:Y:S05]  /*9ee0*/  BRA `(.L_x_185) ;  /* 0xfffffff800e07947 */ /* 0x000fea000383ffff */
.L_x_186:
[----:B------:R-:W-:-:S00]  /*9ef0*/  BRA `(.L_x_186) ;  /* 0xfffffffc00fc7947 */ /* 0x000fc0000383ffff */
[----:B------:R-:W-:-:S00]  /*9f00*/  NOP ;  /* 0x0000000000007918 */ /* 0x000fc00000000000 */
[----:B------:R-:W-:-:S00]  /*9f10*/  NOP ;  /* 0x0000000000007918 */ /* 0x000fc00000000000 */
[----:B------:R-:W-:-:S00]  /*9f20*/  NOP ;  /* 0x0000000000007918 */ /* 0x000fc00000000000 */
[----:B------:R-:W-:-:S00]  /*9f30*/  NOP ;  /* 0x0000000000007918 */ /* 0x000fc00000000000 */
[----:B------:R-:W-:-:S00]  /*9f40*/  NOP ;  /* 0x0000000000007918 */ /* 0x000fc00000000000 */
[----:B------:R-:W-:-:S00]  /*9f50*/  NOP ;  /* 0x0000000000007918 */ /* 0x000fc00000000000 */
[----:B------:R-:W-:-:S00]  /*9f60*/  NOP ;  /* 0x0000000000007918 */ /* 0x000fc00000000000 */
[----:B------:R-:W-:-:S00]  /*9f70*/  NOP ;  /* 0x0000000000007918 */ /* 0x000fc00000000000 */
.L_x_187:


//--------------------- .nv.global.init           --------------------------
	.section	.nv.global.init,"aw",@progbits
.nv.global.init:
	.type		$str$22,@object
	.size		$str$22,($str$23 - $str$22)
$str$22:
        /*0000*/ 	.byte	0x6b, 0x5f, 0x74, 0x69, 0x6c, 0x65, 0x5f, 0x63, 0x6f, 0x75, 0x6e, 0x74, 0x20, 0x3e, 0x3d, 0x20
        /*0010*/ 	.byte	0x31, 0x00
	.type		$str$23,@object
	.size		$str$23,(__unnamed_1 - $str$23)
$str$23:
        /*0012*/ 	.byte	0x2f, 0x74, 0x6d, 0x70, 0x2f, 0x63, 0x75, 0x74, 0x6c, 0x61, 0x73, 0x73, 0x5f, 0x73, 0x77, 0x65
        /*0022*/ 	.byte	0x65, 0x70, 0x5f, 0x73, 0x72, 0x63, 0x2f, 0x69, 0x6e, 0x63, 0x6c, 0x75, 0x64, 0x65, 0x2f, 0x63
        /*0032*/ 	.byte	0x75, 0x74, 0x6c, 0x61, 0x73, 0x73, 0x2f, 0x67, 0x65, 0x6d, 0x6d, 0x2f, 0x63, 0x6f, 0x6c, 0x6c
        /*0042*/ 	.byte	0x65, 0x63, 0x74, 0x69, 0x76, 0x65, 0x2f, 0x73, 0x6d, 0x39, 0x30, 0x5f, 0x6d, 0x6d, 0x61, 0x5f
        /*0052*/ 	.byte	0x74, 0x6d, 0x61, 0x5f, 0x67, 0x6d, 0x6d, 0x61, 0x5f, 0x73, 0x73, 0x5f, 0x77, 0x61, 0x72, 0x70
        /*0062*/ 	.byte	0x73, 0x70, 0x65, 0x63, 0x69, 0x61, 0x6c, 0x69, 0x7a, 0x65, 0x64, 0x2e, 0x68, 0x70, 0x70, 0x00
	.type		__unnamed_1,@object
	.size		__unnamed_1,(.L_0 - __unnamed_1)
__unnamed_1:
        /*0072*/ 	.byte	0x76, 0x6f, 0x69, 0x64, 0x20, 0x63, 0x75, 0x74, 0x6c, 0x61, 0x73, 0x73, 0x3a, 0x3a, 0x67, 0x65
        /* <DEDUP_REMOVED lines=180> */
        /*0bc2*/ 	.byte	0x69, 0x64, 0x65, 0x6e, 0x74, 0x69, 0x74, 0x79, 0x5d, 0x00
.L_0:


//--------------------- .nv.shared._ZN7cutlass13device_kernelINS_4gemm6kernel13GemmUniversalIN4cute5tupleIJiiiiEEENS1_10collective13CollectiveMmaINS1_34MainloopSm90TmaGmmaWarpSpecializedILi5ENS5_IJNS4_1CILi2EEENSA_ILi1EEESC_EEENS1_32KernelTmaWarpSpecializedPingpongEEENS5_IJNSA_ILi64EEENSA_ILi112EEENSA_ILi128EEEEEENS_10bfloat16_tENS5_IJlSC_lEEESK_SL_NS4_8TiledMMAINS4_8MMA_AtomIJNS4_4SM904GMMA27MMA_64x16x16_F32BF16BF16_SSILNSP_5MajorE0ELSR_0ELNSP_7ScaleInE1ELSS_1EEEEEENS4_6LayoutINS5_IJSC_SC_SC_EEENS5_IJNSA_ILi0EEESX_SX_EEEEENS5_IJNS4_10UnderscoreES10_S10_EEEEENS4_13SM90_TMA_LOADENS4_14ComposedLayoutINS4_7SwizzleILi3ELi4ELi3EEENS4_18smem_ptr_flag_bitsILi16EEENSV_INS5_IJNSA_ILi8EEESG_EEENS5_IJSG_SC_EEEEEEEvNS4_8identityENS4_23SM90_TMA_LOAD_MULTICASTES1D_vS1E_EENS_8epilogue10collective6detail29Sm90TmaWarpSpecializedAdapterINS1I_15DefaultEpilogueISK_SL_SL_NS1H_6thread17LinearCombinationISK_Li1EffLNS1M_9ScaleType4KindE0ELNS_15FloatRoundStyleE2ESK_EENS1_15EpilogueDefaultEEEEEvvEEEEvNT_6ParamsE --------------------------
	.section	.nv.shared._ZN7cutlass13device_kernelINS_4gemm6kernel13GemmUniversalIN4cute5tupleIJiiiiEEENS1_10collective13CollectiveMmaINS1_34MainloopSm90TmaGmmaWarpSpecializedILi5ENS5_IJNS4_1CILi2EEENSA_ILi1EEESC_EEENS1_32KernelTmaWarpSpecializedPingpongEEENS5_IJNSA_ILi64EEENSA_ILi112EEENSA_ILi128EEEEEENS_10bfloat16_tENS5_IJlSC_lEEESK_SL_NS4_8TiledMMAINS4_8MMA_AtomIJNS4_4SM904GMMA27MMA_64x16x16_F32BF16BF16_SSILNSP_5MajorE0ELSR_0ELNSP_7ScaleInE1ELSS_1EEEEEENS4_6LayoutINS5_IJSC_SC_SC_EEENS5_IJNSA_ILi0EEESX_SX_EEEEENS5_IJNS4_10UnderscoreES10_S10_EEEEENS4_13SM90_TMA_LOADENS4_14ComposedLayoutINS4_7SwizzleILi3ELi4ELi3EEENS4_18smem_ptr_flag_bitsILi16EEENSV_INS5_IJNSA_ILi8EEESG_EEENS5_IJSG_SC_EEEEEEEvNS4_8identityENS4_23SM90_TMA_LOAD_MULTICASTES1D_vS1E_EENS_8epilogue10collective6detail29Sm90TmaWarpSpecializedAdapterINS1I_15DefaultEpilogueISK_SL_SL_NS1H_6thread17LinearCombinationISK_Li1EffLNS1M_9ScaleType4KindE0ELNS_15FloatRoundStyleE2ESK_EENS1_15EpilogueDefaultEEEEEvvEEEEvNT_6ParamsE,"aw",@nobits
	.sectionflags	@""
	.align	16
	.zero		1024


//--------------------- .nv.shared.reserved.0     --------------------------
	.section	.nv.shared.reserved.0,"aw",@nobits
	.weak		__nv_reservedSMEM_offset_0_alias
	.size		__nv_reservedSMEM_offset_0_alias, 0, 0
	.other		__nv_reservedSMEM_offset_0_alias,@"STO_CUDA_RESERVED_SHARED STV_DEFAULT"
__nv_reservedSMEM_offset_0_alias:
	.zero		0


//--------------------- .nv.global                --------------------------
	.section	.nv.global,"aw",@nobits
.nv.global:
	.type		_ZN39_INTERNAL_b821d261_4_k_cu_dc42f475_37254cute1_E,@object
	.size		_ZN39_INTERNAL_b821d261_4_k_cu_dc42f475_37254cute1_E,(_ZN39_INTERNAL_b821d261_4_k_cu_dc42f475_37254cuda3std3__45__cpo6cbeginE - _ZN39_INTERNAL_b821d261_4_k_cu_dc42f475_37254cute1_E)
_ZN39_INTERNAL_b821d261_4_k_cu_dc42f475_37254cute1_E:
	.zero		1
	.type		_ZN39_INTERNAL_b821d261_4_k_cu_dc42f475_37254cuda3std3__45__cpo6cbeginE,@object
	.size		_ZN39_INTERNAL_b821d261_4_k_cu_dc42f475_37254cuda3std3__45__cpo6cbeginE,(_ZN39_INTERNAL_b821d261_4_k_cu_dc42f475_37254cuda3std3__48in_placeE - _ZN39_INTERNAL_b821d261_4_k_cu_dc42f475_37254cuda3std3__45__cpo6cbeginE)
_ZN39_INTERNAL_b821d261_4_k_cu_dc42f475_37254cuda3std3__45__cpo6cbeginE:
	.zero		1
	.type		_ZN39_INTERNAL_b821d261_4_k_cu_dc42f475_37254cuda3std3__48in_placeE,@object
	.size		_ZN39_INTERNAL_b821d261_4_k_cu_dc42f475_37254cuda3std3__48in_placeE,(_ZN39_INTERNAL_b821d261_4_k_cu_dc42f475_37254cuda3std6ranges3__45__cpo9iter_moveE - _ZN39_INTERNAL_b821d261_4_k_cu_dc42f475_37254cuda3std3__48in_placeE)
_ZN39_INTERNAL_b821d261_4_k_cu_dc42f475_37254cuda3std3__48in_placeE:
	.zero		1
	.type		_ZN39_INTERNAL_b821d261_4_k_cu_dc42f475_37254cuda3std6ranges3__45__cpo9iter_moveE,@object
	.size		_ZN39_INTERNAL_b821d261_4_k_cu_dc42f475_37254cuda3std6ranges3__45__cpo9iter_moveE,(_ZN39_INTERNAL_b821d261_4_k_cu_dc42f475_37254cuda3std3__45__cpo5beginE - _ZN39_INTERNAL_b821d261_4_k_cu_dc42f475_37254cuda3std6ranges3__45__cpo9iter_moveE)
_ZN39_INTERNAL_b821d261_4_k_cu_dc42f475_37254cuda3std6ranges3__45__cpo9iter_moveE:
	.zero		1
	.type		_ZN39_INTERNAL_b821d261_4_k_cu_dc42f475_37254cuda3std3__45__cpo5beginE,@object
	.size		_ZN39_INTERNAL_b821d261_4_k_cu_dc42f475_37254cuda3std3__45__cpo5beginE,(_ZN39_INTERNAL_b821d261_4_k_cu_dc42f475_37254cuda3std3__441_GLOBAL__N__b821d261_4_k_cu_dc42f475_37256ignoreE - _ZN39_INTERNAL_b821d261_4_k_cu_dc42f475_37254cuda3std3__45__cpo5beginE)
_ZN39_INTERNAL_b821d261_4_k_cu_dc42f475_37254cuda3std3__45__cpo5beginE:
	.zero		1
	.type		_ZN39_INTERNAL_b821d261_4_k_cu_dc42f475_37254cuda3std3__441_GLOBAL__N__b821d261_4_k_cu_dc42f475_37256ignoreE,@object
	.size		_ZN39_INTERNAL_b821d261_4_k_cu_dc42f475_37254cuda3std3__441_GLOBAL__N__b821d261_4_k_cu_dc42f475_37256ignoreE,(_ZN39_INTERNAL_b821d261_4_k_cu_dc42f475_37254cute7productE - _ZN39_INTERNAL_b821d261_4_k_cu_dc42f475_37254cuda3std3__441_GLOBAL__N__b821d261_4_k_cu_dc42f475_37256ignoreE)
_ZN39_INTERNAL_b821d261_4_k_cu_dc42f475_37254cuda3std3__441_GLOBAL__N__b821d261_4_k_cu_dc42f475_37256ignoreE:
	.zero		1
	.type		_ZN39_INTERNAL_b821d261_4_k_cu_dc42f475_37254cute7productE,@object
	.size		_ZN39_INTERNAL_b821d261_4_k_cu_dc42f475_37254cute7productE,(_ZN39_INTERNAL_b821d261_4_k_cu_dc42f475_37254cuda3std3__45__cpo3endE - _ZN39_INTERNAL_b821d261_4_k_cu_dc42f475_37254cute7productE)
_ZN39_INTERNAL_b821d261_4_k_cu_dc42f475_37254cute7productE:
	.zero		1
	.type		_ZN39_INTERNAL_b821d261_4_k_cu_dc42f475_37254cuda3std3__45__cpo3endE,@object
	.size		_ZN39_INTERNAL_b821d261_4_k_cu_dc42f475_37254cuda3std3__45__cpo3endE,(_ZN39_INTERNAL_b821d261_4_k_cu_dc42f475_37254cuda3std3__419piecewise_constructE - _ZN39_INTERNAL_b821d261_4_k_cu_dc42f475_37254cuda3std3__45__cpo3endE)
_ZN39_INTERNAL_b821d261_4_k_cu_dc42f475_37254cuda3std3__45__cpo3endE:
	.zero		1
	.type		_ZN39_INTERNAL_b821d261_4_k_cu_dc42f475_37254cuda3std3__419piecewise_constructE,@object
	.size		_ZN39_INTERNAL_b821d261_4_k_cu_dc42f475_37254cuda3std3__419piecewise_constructE,(_ZN39_INTERNAL_b821d261_4_k_cu_dc42f475_37254cuda3std3__45__cpo4cendE - _ZN39_INTERNAL_b821d261_4_k_cu_dc42f475_37254cuda3std3__419piecewise_constructE)
_ZN39_INTERNAL_b821d261_4_k_cu_dc42f475_37254cuda3std3__419piecewise_constructE:
	.zero		1
	.type		_ZN39_INTERNAL_b821d261_4_k_cu_dc42f475_37254cuda3std3__45__cpo4cendE,@object
	.size		_ZN39_INTERNAL_b821d261_4_k_cu_dc42f475_37254cuda3std3__45__cpo4cendE,(_ZN39_INTERNAL_b821d261_4_k_cu_dc42f475_37254cuda3std6ranges3__45__cpo4swapE - _ZN39_INTERNAL_b821d261_4_k_cu_dc42f475_37254cuda3std3__45__cpo4cendE)
_ZN39_INTERNAL_b821d261_4_k_cu_dc42f475_37254cuda3std3__45__cpo4cendE:
	.zero		1
	.type		_ZN39_INTERNAL_b821d261_4_k_cu_dc42f475_37254cuda3std6ranges3__45__cpo4swapE,@object
	.size		_ZN39_INTERNAL_b821d261_4_k_cu_dc42f475_37254cuda3std6ranges3__45__cpo4swapE,(.L_8 - _ZN39_INTERNAL_b821d261_4_k_cu_dc42f475_37254cuda3std6ranges3__45__cpo4swapE)
_ZN39_INTERNAL_b821d261_4_k_cu_dc42f475_37254cuda3std6ranges3__45__cpo4swapE:
	.zero		1
.L_8:


//--------------------- .nv.constant0._ZN7cutlass13device_kernelINS_4gemm6kernel13GemmUniversalIN4cute5tupleIJiiiiEEENS1_10collective13CollectiveMmaINS1_34MainloopSm90TmaGmmaWarpSpecializedILi5ENS5_IJNS4_1CILi2EEENSA_ILi1EEESC_EEENS1_32KernelTmaWarpSpecializedPingpongEEENS5_IJNSA_ILi64EEENSA_ILi112EEENSA_ILi128EEEEEENS_10bfloat16_tENS5_IJlSC_lEEESK_SL_NS4_8TiledMMAINS4_8MMA_AtomIJNS4_4SM904GMMA27MMA_64x16x16_F32BF16BF16_SSILNSP_5MajorE0ELSR_0ELNSP_7ScaleInE1ELSS_1EEEEEENS4_6LayoutINS5_IJSC_SC_SC_EEENS5_IJNSA_ILi0EEESX_SX_EEEEENS5_IJNS4_10UnderscoreES10_S10_EEEEENS4_13SM90_TMA_LOADENS4_14ComposedLayoutINS4_7SwizzleILi3ELi4ELi3EEENS4_18smem_ptr_flag_bitsILi16EEENSV_INS5_IJNSA_ILi8EEESG_EEENS5_IJSG_SC_EEEEEEEvNS4_8identityENS4_23SM90_TMA_LOAD_MULTICASTES1D_vS1E_EENS_8epilogue10collective6detail29Sm90TmaWarpSpecializedAdapterINS1I_15DefaultEpilogueISK_SL_SL_NS1H_6thread17LinearCombinationISK_Li1EffLNS1M_9ScaleType4KindE0ELNS_15FloatRoundStyleE2ESK_EENS1_15EpilogueDefaultEEEEEvvEEEEvNT_6ParamsE --------------------------
	.section	.nv.constant0._ZN7cutlass13device_kernelINS_4gemm6kernel13GemmUniversalIN4cute5tupleIJiiiiEEENS1_10collective13CollectiveMmaINS1_34MainloopSm90TmaGmmaWarpSpecializedILi5ENS5_IJNS4_1CILi2EEENSA_ILi1EEESC_EEENS1_32KernelTmaWarpSpecializedPingpongEEENS5_IJNSA_ILi64EEENSA_ILi112EEENSA_ILi128EEEEEENS_10bfloat16_tENS5_IJlSC_lEEESK_SL_NS4_8TiledMMAINS4_8MMA_AtomIJNS4_4SM904GMMA27MMA_64x16x16_F32BF16BF16_SSILNSP_5MajorE0ELSR_0ELNSP_7ScaleInE1ELSS_1EEEEEENS4_6LayoutINS5_IJSC_SC_SC_EEENS5_IJNSA_ILi0EEESX_SX_EEEEENS5_IJNS4_10UnderscoreES10_S10_EEEEENS4_13SM90_TMA_LOADENS4_14ComposedLayoutINS4_7SwizzleILi3ELi4ELi3EEENS4_18smem_ptr_flag_bitsILi16EEENSV_INS5_IJNSA_ILi8EEESG_EEENS5_IJSG_SC_EEEEEEEvNS4_8identityENS4_23SM90_TMA_LOAD_MULTICASTES1D_vS1E_EENS_8epilogue10collective6detail29Sm90TmaWarpSpecializedAdapterINS1I_15DefaultEpilogueISK_SL_SL_NS1H_6thread17LinearCombinationISK_Li1EffLNS1M_9ScaleType4KindE0ELNS_15FloatRoundStyleE2ESK_EENS1_15EpilogueDefaultEEEEEvvEEEEvNT_6ParamsE,"a",@progbits
	.sectionflags	@""
	.align	4
.nv.constant0._ZN7cutlass13device_kernelINS_4gemm6kernel13GemmUniversalIN4cute5tupleIJiiiiEEENS1_10collective13CollectiveMmaINS1_34MainloopSm90TmaGmmaWarpSpecializedILi5ENS5_IJNS4_1CILi2EEENSA_ILi1EEESC_EEENS1_32KernelTmaWarpSpecializedPingpongEEENS5_IJNSA_ILi64EEENSA_ILi112EEENSA_ILi128EEEEEENS_10bfloat16_tENS5_IJlSC_lEEESK_SL_NS4_8TiledMMAINS4_8MMA_AtomIJNS4_4SM904GMMA27MMA_64x16x16_F32BF16BF16_SSILNSP_5MajorE0ELSR_0ELNSP_7ScaleInE1ELSS_1EEEEEENS4_6LayoutINS5_IJSC_SC_SC_EEENS5_IJNSA_ILi0EEESX_SX_EEEEENS5_IJNS4_10UnderscoreES10_S10_EEEEENS4_13SM90_TMA_LOADENS4_14ComposedLayoutINS4_7SwizzleILi3ELi4ELi3EEENS4_18smem_ptr_flag_bitsILi16EEENSV_INS5_IJNSA_ILi8EEESG_EEENS5_IJSG_SC_EEEEEEEvNS4_8identityENS4_23SM90_TMA_LOAD_MULTICASTES1D_vS1E_EENS_8epilogue10collective6detail29Sm90TmaWarpSpecializedAdapterINS1I_15DefaultEpilogueISK_SL_SL_NS1H_6thread17LinearCombinationISK_Li1EffLNS1M_9ScaleType4KindE0ELNS_15FloatRoundStyleE2ESK_EENS1_15EpilogueDefaultEEEEEvvEEEEvNT_6ParamsE:
	.zero		1664


//--------------------- SYMBOLS --------------------------

	.type		.nv.reservedSmem.offset0,@object
	.size		.nv.reservedSmem.offset0,0x4
	.type		__assertfail,@function
